//
// Generated by NVIDIA NVVM Compiler
//
// Compiler Build ID: CL-36424714
// Cuda compilation tools, release 13.0, V13.0.88
// Based on NVVM 20.0.0
//

.version 9.0
.target sm_100
.address_size 64

	// .globl	_Z6kernelii
.global .align 4 .b8 precalc_xorwow_matrix[102400];
.global .align 4 .b8 precalc_xorwow_offset_matrix[102400];
.global .align 4 .b8 mrg32k3aM1[2304];
.global .align 4 .b8 mrg32k3aM2[2304];
.global .align 4 .b8 mrg32k3aM1SubSeq[2016];
.global .align 4 .b8 mrg32k3aM2SubSeq[2016];
.global .align 4 .b8 mrg32k3aM1Seq[2304];
.global .align 4 .b8 mrg32k3aM2Seq[2304];
.const .align 8 .b8 __cr_lgamma_table[72];
.global .align 8 .u64 d_Actor_progress;
.global .align 8 .u64 d_Actor_street;
.global .align 8 .u64 d_Car_max_velocity;
.global .align 8 .u64 d_Street_length;
.global .align 8 .u64 d_Street_max_velocity;
.global .align 8 .u64 d_Street_neighbors;
.global .align 8 .u64 d_Array_Street_size;
.global .align 8 .u64 d_Array_Street_offset;
.global .align 8 .u64 d_Array_Street_arrays;
.global .align 8 .u64 d_input_actor_tag;
.global .align 8 .u64 d_input_actor_id;
.global .align 8 .u64 d_jobs;
// d_rand_state_$_0 has been demoted
// d_rand_state_$_1 has been demoted
// d_rand_state_$_2 has been demoted
// d_rand_state_$_3 has been demoted
// d_rand_state_$_4 has been demoted
// d_rand_state_$_5 has been demoted

.visible .entry _Z6kernelii(
	.param .u32 _Z6kernelii_param_0,
	.param .u32 _Z6kernelii_param_1
)
{
	.reg .pred 	%p<9>;
	.reg .b32 	%r<100>;
	.reg .b32 	%f<15>;
	.reg .b64 	%rd<80>;
	.reg .b64 	%fd<9>;
	// demoted variable
	.shared .align 8 .u32 d_rand_state_$_0;
	// demoted variable
	.shared .align 4 .u32 d_rand_state_$_1;
	// demoted variable
	.shared .align 8 .u32 d_rand_state_$_2;
	// demoted variable
	.shared .align 4 .u32 d_rand_state_$_3;
	// demoted variable
	.shared .align 8 .u32 d_rand_state_$_4;
	// demoted variable
	.shared .align 4 .u32 d_rand_state_$_5;
	ld.param.u32 	%r33, [_Z6kernelii_param_0];
	ld.param.u32 	%r34, [_Z6kernelii_param_1];
	mov.u32 	%r1, %tid.x;
	setp.ne.s32 	%p1, %r1, 1;
	@%p1 bra 	$L__BB0_2;
	mov.b32 	%r35, -771510409;
	st.shared.u32 	[d_rand_state_$_0], %r35;
	mov.b32 	%r36, -9920396;
	st.shared.u32 	[d_rand_state_$_1], %r36;
	mov.b32 	%r37, -308902214;
	st.shared.u32 	[d_rand_state_$_2], %r37;
	mov.b32 	%r38, -123459836;
	st.shared.u32 	[d_rand_state_$_3], %r38;
	mov.b32 	%r39, -589760388;
	st.shared.u32 	[d_rand_state_$_4], %r39;
	mov.b32 	%r40, -127593864;
	st.shared.u32 	[d_rand_state_$_5], %r40;
$L__BB0_2:
	bar.sync 	0;
	setp.lt.s32 	%p2, %r34, 1;
	@%p2 bra 	$L__BB0_11;
	ld.global.u64 	%rd3, [d_input_actor_tag];
	ld.global.u64 	%rd4, [d_jobs];
	mov.u32 	%r41, %ctaid.x;
	mov.u32 	%r42, %ntid.x;
	mad.lo.s32 	%r43, %r41, %r42, %r1;
	cvta.to.global.u64 	%rd5, %rd4;
	mul.wide.s32 	%rd6, %r43, 4;
	add.s64 	%rd7, %rd5, %rd6;
	ld.global.u32 	%r44, [%rd7];
	cvta.to.global.u64 	%rd8, %rd3;
	mul.wide.s32 	%rd9, %r44, 4;
	add.s64 	%rd10, %rd8, %rd9;
	ld.global.u32 	%r2, [%rd10];
	ld.global.u64 	%rd11, [d_input_actor_id];
	cvta.to.global.u64 	%rd12, %rd11;
	add.s64 	%rd13, %rd12, %rd9;
	ld.global.u32 	%r3, [%rd13];
	setp.eq.s32 	%p3, %r33, 0;
	selp.f32 	%f1, 0f3F800000, 0f3F400000, %p3;
	ld.shared.u32 	%r99, [d_rand_state_$_1];
	ld.shared.u32 	%r98, [d_rand_state_$_2];
	ld.shared.u32 	%r97, [d_rand_state_$_3];
	ld.shared.u32 	%r96, [d_rand_state_$_4];
	ld.shared.u32 	%r95, [d_rand_state_$_5];
	ld.shared.u32 	%r94, [d_rand_state_$_0];
	neg.s32 	%r87, %r34;
	mul.wide.s32 	%rd16, %r3, 4;
$L__BB0_4:
	mov.u32 	%r16, %r98;
	mov.u32 	%r15, %r97;
	mov.u32 	%r14, %r96;
	mov.u32 	%r13, %r95;
	mov.u32 	%r12, %r94;
	setp.eq.s32 	%p4, %r2, 1;
	@%p4 bra 	$L__BB0_8;
	setp.ne.s32 	%p5, %r2, 0;
	mov.u32 	%r94, %r12;
	mov.u32 	%r95, %r13;
	mov.u32 	%r96, %r14;
	mov.u32 	%r97, %r15;
	mov.u32 	%r98, %r16;
	@%p5 bra 	$L__BB0_10;
	ld.global.u64 	%rd42, [d_Car_max_velocity];
	cvta.to.global.u64 	%rd43, %rd42;
	add.s64 	%rd45, %rd43, %rd16;
	ld.global.f32 	%f7, [%rd45];
	ld.global.u64 	%rd46, [d_Street_max_velocity];
	cvta.to.global.u64 	%rd47, %rd46;
	ld.global.u64 	%rd48, [d_Actor_street];
	cvta.to.global.u64 	%rd49, %rd48;
	add.s64 	%rd50, %rd49, %rd16;
	ld.global.u32 	%r73, [%rd50];
	mul.wide.s32 	%rd51, %r73, 4;
	add.s64 	%rd52, %rd47, %rd51;
	ld.global.f32 	%f8, [%rd52];
	min.f32 	%f9, %f7, %f8;
	mul.f32 	%f10, %f1, %f9;
	ld.global.u64 	%rd53, [d_Actor_progress];
	cvta.to.global.u64 	%rd54, %rd53;
	add.s64 	%rd55, %rd54, %rd16;
	ld.global.f32 	%f11, [%rd55];
	cvt.f64.f32 	%fd5, %f11;
	cvt.f64.f32 	%fd6, %f10;
	div.rn.f64 	%fd7, %fd6, 0d404E000000000000;
	add.f64 	%fd8, %fd7, %fd5;
	cvt.rn.f32.f64 	%f12, %fd8;
	st.global.f32 	[%rd55], %f12;
	ld.global.u64 	%rd56, [d_Actor_progress];
	cvta.to.global.u64 	%rd57, %rd56;
	add.s64 	%rd58, %rd57, %rd16;
	ld.global.f32 	%f13, [%rd58];
	ld.global.u64 	%rd59, [d_Street_length];
	cvta.to.global.u64 	%rd60, %rd59;
	ld.global.u64 	%rd61, [d_Actor_street];
	cvta.to.global.u64 	%rd62, %rd61;
	add.s64 	%rd1, %rd62, %rd16;
	ld.global.u32 	%r18, [%rd1];
	mul.wide.s32 	%rd63, %r18, 4;
	add.s64 	%rd64, %rd60, %rd63;
	ld.global.f32 	%f14, [%rd64];
	setp.ltu.f32 	%p7, %f13, %f14;
	mov.u32 	%r94, %r12;
	mov.u32 	%r95, %r13;
	mov.u32 	%r96, %r14;
	mov.u32 	%r97, %r15;
	mov.u32 	%r98, %r16;
	@%p7 bra 	$L__BB0_10;
	ld.global.u64 	%rd65, [d_Street_neighbors];
	cvta.to.global.u64 	%rd66, %rd65;
	add.s64 	%rd68, %rd66, %rd63;
	ld.global.u32 	%r74, [%rd68];
	shr.u32 	%r75, %r99, 2;
	xor.b32  	%r76, %r75, %r99;
	st.shared.u32 	[d_rand_state_$_1], %r16;
	st.shared.u32 	[d_rand_state_$_2], %r15;
	st.shared.u32 	[d_rand_state_$_3], %r14;
	st.shared.u32 	[d_rand_state_$_4], %r13;
	shl.b32 	%r77, %r13, 4;
	shl.b32 	%r78, %r76, 1;
	xor.b32  	%r79, %r78, %r77;
	xor.b32  	%r80, %r79, %r76;
	xor.b32  	%r95, %r80, %r13;
	st.shared.u32 	[d_rand_state_$_5], %r95;
	add.s32 	%r94, %r12, 362437;
	st.shared.u32 	[d_rand_state_$_0], %r94;
	add.s32 	%r81, %r95, %r94;
	ld.global.u64 	%rd69, [d_Array_Street_size];
	cvta.to.global.u64 	%rd70, %rd69;
	mul.wide.s32 	%rd71, %r74, 4;
	add.s64 	%rd72, %rd70, %rd71;
	ld.global.u32 	%r82, [%rd72];
	rem.u32 	%r83, %r81, %r82;
	ld.global.u64 	%rd73, [d_Array_Street_arrays];
	cvta.to.global.u64 	%rd74, %rd73;
	ld.global.u64 	%rd75, [d_Array_Street_offset];
	cvta.to.global.u64 	%rd76, %rd75;
	add.s64 	%rd77, %rd76, %rd71;
	ld.global.u32 	%r84, [%rd77];
	add.s32 	%r85, %r84, %r83;
	mul.wide.s32 	%rd78, %r85, 4;
	add.s64 	%rd79, %rd74, %rd78;
	ld.global.u32 	%r86, [%rd79];
	st.global.u32 	[%rd1], %r86;
	mov.u32 	%r96, %r13;
	mov.u32 	%r97, %r14;
	mov.u32 	%r98, %r15;
	mov.u32 	%r99, %r16;
	bra.uni 	$L__BB0_10;
$L__BB0_8:
	shr.u32 	%r45, %r99, 2;
	xor.b32  	%r46, %r45, %r99;
	st.shared.u32 	[d_rand_state_$_1], %r16;
	st.shared.u32 	[d_rand_state_$_2], %r15;
	st.shared.u32 	[d_rand_state_$_3], %r14;
	st.shared.u32 	[d_rand_state_$_4], %r13;
	shl.b32 	%r47, %r13, 4;
	shl.b32 	%r48, %r46, 1;
	xor.b32  	%r49, %r48, %r47;
	xor.b32  	%r50, %r49, %r46;
	xor.b32  	%r21, %r50, %r13;
	st.shared.u32 	[d_rand_state_$_5], %r21;
	add.s32 	%r94, %r12, 362437;
	st.shared.u32 	[d_rand_state_$_0], %r94;
	add.s32 	%r51, %r21, %r94;
	mul.hi.u32 	%r52, %r51, 613566757;
	sub.s32 	%r53, %r51, %r52;
	shr.u32 	%r54, %r53, 1;
	add.s32 	%r55, %r54, %r52;
	shr.u32 	%r56, %r55, 2;
	mul.lo.s32 	%r57, %r56, 7;
	sub.s32 	%r58, %r51, %r57;
	add.s32 	%r59, %r58, -2;
	cvt.rn.f32.u32 	%f2, %r59;
	ld.global.u64 	%rd14, [d_Actor_progress];
	cvta.to.global.u64 	%rd15, %rd14;
	add.s64 	%rd17, %rd15, %rd16;
	ld.global.f32 	%f3, [%rd17];
	cvt.f64.f32 	%fd1, %f3;
	cvt.f64.f32 	%fd2, %f2;
	div.rn.f64 	%fd3, %fd2, 0d404E000000000000;
	add.f64 	%fd4, %fd3, %fd1;
	cvt.rn.f32.f64 	%f4, %fd4;
	st.global.f32 	[%rd17], %f4;
	ld.global.u64 	%rd18, [d_Actor_progress];
	cvta.to.global.u64 	%rd19, %rd18;
	add.s64 	%rd20, %rd19, %rd16;
	ld.global.f32 	%f5, [%rd20];
	ld.global.u64 	%rd21, [d_Street_length];
	cvta.to.global.u64 	%rd22, %rd21;
	ld.global.u64 	%rd23, [d_Actor_street];
	cvta.to.global.u64 	%rd24, %rd23;
	add.s64 	%rd2, %rd24, %rd16;
	ld.global.u32 	%r23, [%rd2];
	mul.wide.s32 	%rd25, %r23, 4;
	add.s64 	%rd26, %rd22, %rd25;
	ld.global.f32 	%f6, [%rd26];
	setp.ltu.f32 	%p6, %f5, %f6;
	mov.u32 	%r95, %r21;
	mov.u32 	%r96, %r13;
	mov.u32 	%r97, %r14;
	mov.u32 	%r98, %r15;
	mov.u32 	%r99, %r16;
	@%p6 bra 	$L__BB0_10;
	ld.global.u64 	%rd27, [d_Street_neighbors];
	cvta.to.global.u64 	%rd28, %rd27;
	add.s64 	%rd30, %rd28, %rd25;
	ld.global.u32 	%r60, [%rd30];
	shr.u32 	%r61, %r16, 2;
	xor.b32  	%r62, %r61, %r16;
	st.shared.u32 	[d_rand_state_$_1], %r15;
	st.shared.u32 	[d_rand_state_$_2], %r14;
	st.shared.u32 	[d_rand_state_$_3], %r13;
	st.shared.u32 	[d_rand_state_$_4], %r21;
	shl.b32 	%r63, %r21, 4;
	shl.b32 	%r64, %r62, 1;
	xor.b32  	%r65, %r64, %r63;
	xor.b32  	%r66, %r65, %r62;
	xor.b32  	%r95, %r66, %r21;
	st.shared.u32 	[d_rand_state_$_5], %r95;
	add.s32 	%r94, %r12, 724874;
	st.shared.u32 	[d_rand_state_$_0], %r94;
	add.s32 	%r67, %r95, %r94;
	ld.global.u64 	%rd31, [d_Array_Street_size];
	cvta.to.global.u64 	%rd32, %rd31;
	mul.wide.s32 	%rd33, %r60, 4;
	add.s64 	%rd34, %rd32, %rd33;
	ld.global.u32 	%r68, [%rd34];
	rem.u32 	%r69, %r67, %r68;
	ld.global.u64 	%rd35, [d_Array_Street_arrays];
	cvta.to.global.u64 	%rd36, %rd35;
	ld.global.u64 	%rd37, [d_Array_Street_offset];
	cvta.to.global.u64 	%rd38, %rd37;
	add.s64 	%rd39, %rd38, %rd33;
	ld.global.u32 	%r70, [%rd39];
	add.s32 	%r71, %r70, %r69;
	mul.wide.s32 	%rd40, %r71, 4;
	add.s64 	%rd41, %rd36, %rd40;
	ld.global.u32 	%r72, [%rd41];
	st.global.u32 	[%rd2], %r72;
	mov.u32 	%r96, %r21;
	mov.u32 	%r97, %r13;
	mov.u32 	%r98, %r14;
	mov.u32 	%r99, %r15;
$L__BB0_10:
	add.s32 	%r87, %r87, 1;
	setp.ne.s32 	%p8, %r87, 0;
	@%p8 bra 	$L__BB0_4;
$L__BB0_11:
	ret;

}


// ===== COMPILED SASS (sm_100) =====

	.target	sm_100

	.elftype	@"ET_EXEC"


//--------------------- .note.nv.tkinfo           --------------------------
	.section	.note.nv.tkinfo,"",@"SHT_NOTE"
	.sectionflags	@"SHF_NOTE_NV_TKINFO"
	.tkinfo
        /*0018*/ 	.word	0x00000002
        /*0030*/ 	.string	""
        /*0030*/ 	.string	"ptxas"
        /*0030*/ 	.string	"Cuda compilation tools, release 13.0, V13.0.88"
        /*0030*/ 	.string	"Build cuda_13.0.r13.0/compiler.36424714_0"
        /*0030*/ 	.string	"-arch sm_100 -m 64 "



//--------------------- .note.nv.cuinfo           --------------------------
	.section	.note.nv.cuinfo,"",@"SHT_NOTE"
	.sectionflags	@"SHF_NOTE_NV_CUINFO"
        /*0018*/ 	.short	0x0002
        /*001a*/ 	.short	0x0064
        /*001c*/ 	.short	0x0082
	.zero		2


//--------------------- .nv.info                  --------------------------
	.section	.nv.info,"",@"SHT_CUDA_INFO"
	.align	4


	//----- nvinfo : EIATTR_REGCOUNT
	.align		4
        /*0000*/ 	.byte	0x04, 0x2f
        /*0002*/ 	.short	(.L_22 - .L_21)
	.align		4
.L_21:
        /*0004*/ 	.word	index@(_Z6kernelii)
        /*0008*/ 	.word	0x0000002a


	//----- nvinfo : EIATTR_FRAME_SIZE
	.align		4
.L_22:
        /*000c*/ 	.byte	0x04, 0x11
        /*000e*/ 	.short	(.L_24 - .L_23)
	.align		4
.L_23:
        /*0010*/ 	.word	index@($__internal_0_$__cuda_sm20_div_rn_f64_full)
        /*0014*/ 	.word	0x00000000


	//----- nvinfo : EIATTR_FRAME_SIZE
	.align		4
.L_24:
        /*0018*/ 	.byte	0x04, 0x11
        /*001a*/ 	.short	(.L_26 - .L_25)
	.align		4
.L_25:
        /*001c*/ 	.word	index@(_Z6kernelii)
        /*0020*/ 	.word	0x00000000


	//----- nvinfo : EIATTR_MIN_STACK_SIZE
	.align		4
.L_26:
        /*0024*/ 	.byte	0x04, 0x12
        /*0026*/ 	.short	(.L_28 - .L_27)
	.align		4
.L_27:
        /*0028*/ 	.word	index@(_Z6kernelii)
        /*002c*/ 	.word	0x00000000
.L_28:


//--------------------- .nv.compat                --------------------------
	.section	.nv.compat,"",@"SHT_CUDA_COMPAT_INFO"
	.align	4
        /*0000*/ 	.byte	0x02, 0x09, 0x00, 0x00, 0x02, 0x02, 0x01, 0x00, 0x02, 0x05, 0x05, 0x00, 0x03, 0x07, 0x01, 0x01
        /*0010*/ 	.byte	0x02, 0x03, 0x00, 0x00, 0x02, 0x06, 0x01, 0x00, 0x04, 0x0b, 0x08, 0x00, 0x01, 0x00, 0x00, 0x00
        /*0020*/ 	.byte	0x00, 0x00, 0x00, 0x00


//--------------------- .nv.info._Z6kernelii      --------------------------
	.section	.nv.info._Z6kernelii,"",@"SHT_CUDA_INFO"
	.sectionflags	@""
	.align	4


	//----- nvinfo : EIATTR_CUDA_API_VERSION
	.align		4
        /*0000*/ 	.byte	0x04, 0x37
        /*0002*/ 	.short	(.L_30 - .L_29)
.L_29:
        /*0004*/ 	.word	0x00000082


	//----- nvinfo : EIATTR_KPARAM_INFO
	.align		4
.L_30:
        /*0008*/ 	.byte	0x04, 0x17
        /*000a*/ 	.short	(.L_32 - .L_31)
.L_31:
        /*000c*/ 	.word	0x00000000
        /*0010*/ 	.short	0x0001
        /*0012*/ 	.short	0x0004
        /*0014*/ 	.byte	0x00, 0xf0, 0x11, 0x00


	//----- nvinfo : EIATTR_KPARAM_INFO
	.align		4
.L_32:
        /*0018*/ 	.byte	0x04, 0x17
        /*001a*/ 	.short	(.L_34 - .L_33)
.L_33:
        /*001c*/ 	.word	0x00000000
        /*0020*/ 	.short	0x0000
        /*0022*/ 	.short	0x0000
        /*0024*/ 	.byte	0x00, 0xf0, 0x11, 0x00


	//----- nvinfo : EIATTR_SPARSE_MMA_MASK
	.align		4
.L_34:
        /*0028*/ 	.byte	0x03, 0x50
        /*002a*/ 	.short	0x0000


	//----- nvinfo : EIATTR_MAXREG_COUNT
	.align		4
        /*002c*/ 	.byte	0x03, 0x1b
        /*002e*/ 	.short	0x00ff


	//----- nvinfo : EIATTR_NUM_BARRIERS
	.align		4
        /*0030*/ 	.byte	0x02, 0x4c
        /*0032*/ 	.byte	0x01
	.zero		1


	//----- nvinfo : EIATTR_MERCURY_ISA_VERSION
	.align		4
        /*0034*/ 	.byte	0x03, 0x5f
        /*0036*/ 	.short	0x0101


	//----- nvinfo : EIATTR_VRC_CTA_INIT_COUNT
	.align		4
        /*0038*/ 	.byte	0x02, 0x4a
	.zero		1
	.zero		1


	//----- nvinfo : EIATTR_EXIT_INSTR_OFFSETS
	.align		4
        /*003c*/ 	.byte	0x04, 0x1c
        /*003e*/ 	.short	(.L_36 - .L_35)


	//   ....[0]....
.L_35:
        /*0040*/ 	.word	0x00000140


	//   ....[1]....
        /*0044*/ 	.word	0x00001390


	//----- nvinfo : EIATTR_CRS_STACK_SIZE
	.align		4
.L_36:
        /*0048*/ 	.byte	0x04, 0x1e
        /*004a*/ 	.short	(.L_38 - .L_37)
.L_37:
        /*004c*/ 	.word	0x00000000


	//----- nvinfo : EIATTR_CBANK_PARAM_SIZE
	.align		4
.L_38:
        /*0050*/ 	.byte	0x03, 0x19
        /*0052*/ 	.short	0x0008


	//----- nvinfo : EIATTR_PARAM_CBANK
	.align		4
        /*0054*/ 	.byte	0x04, 0x0a
        /*0056*/ 	.short	(.L_40 - .L_39)
	.align		4
.L_39:
        /*0058*/ 	.word	index@(.nv.constant0._Z6kernelii)
        /*005c*/ 	.short	0x0380
        /*005e*/ 	.short	0x0008


	//----- nvinfo : EIATTR_SW_WAR
	.align		4
.L_40:
        /*0060*/ 	.byte	0x04, 0x36
        /*0062*/ 	.short	(.L_42 - .L_41)
.L_41:
        /*0064*/ 	.word	0x00000008
.L_42:


//--------------------- .nv.callgraph             --------------------------
	.section	.nv.callgraph,"",@"SHT_CUDA_CALLGRAPH"
	.align	4
	.sectionentsize	8
	.align		4
        /*0000*/ 	.word	0x00000000
	.align		4
        /*0004*/ 	.word	0xffffffff
	.align		4
        /*0008*/ 	.word	0x00000000
	.align		4
        /*000c*/ 	.word	0xfffffffe
	.align		4
        /*0010*/ 	.word	0x00000000
	.align		4
        /*0014*/ 	.word	0xfffffffd
	.align		4
        /*0018*/ 	.word	0x00000000
	.align		4
        /*001c*/ 	.word	0xfffffffc


//--------------------- .nv.constant4             --------------------------
	.section	.nv.constant4,"a",@progbits
	.align	8
	.align		8
.nv.constant4:
        /*0000*/ 	.dword	precalc_xorwow_matrix
	.align		8
        /*0008*/ 	.dword	precalc_xorwow_offset_matrix
	.align		8
        /*0010*/ 	.dword	mrg32k3aM1
	.align		8
        /*0018*/ 	.dword	mrg32k3aM2
	.align		8
        /*0020*/ 	.dword	mrg32k3aM1SubSeq
	.align		8
        /*0028*/ 	.dword	mrg32k3aM2SubSeq
	.align		8
        /*0030*/ 	.dword	mrg32k3aM1Seq
	.align		8
        /*0038*/ 	.dword	mrg32k3aM2Seq
	.align		8
        /*0040*/ 	.dword	d_Actor_progress
	.align		8
        /*0048*/ 	.dword	d_Actor_street
	.align		8
        /*0050*/ 	.dword	d_Car_max_velocity
	.align		8
        /*0058*/ 	.dword	d_Street_length
	.align		8
        /*0060*/ 	.dword	d_Street_max_velocity
	.align		8
        /*0068*/ 	.dword	d_Street_neighbors
	.align		8
        /*0070*/ 	.dword	d_Array_Street_size
	.align		8
        /*0078*/ 	.dword	d_Array_Street_offset
	.align		8
        /*0080*/ 	.dword	d_Array_Street_arrays
	.align		8
        /*0088*/ 	.dword	d_input_actor_tag
	.align		8
        /*0090*/ 	.dword	d_input_actor_id
	.align		8
        /*0098*/ 	.dword	d_jobs


//--------------------- .nv.constant3             --------------------------
	.section	.nv.constant3,"a",@progbits
	.align	8
.nv.constant3:
	.type		__cr_lgamma_table,@object
	.size		__cr_lgamma_table,(.L_8 - __cr_lgamma_table)
__cr_lgamma_table:
        /*0000*/ 	.byte	0x00, 0x00, 0x00, 0x00, 0x00, 0x00, 0x00, 0x00, 0x00, 0x00, 0x00, 0x00, 0x00, 0x00, 0x00, 0x00
        /*0010*/ 	.byte	0xef, 0x39, 0xfa, 0xfe, 0x42, 0x2e, 0xe6, 0x3f, 0x02, 0x20, 0x2a, 0xfa, 0x0b, 0xab, 0xfc, 0x3f
        /*0020*/ 	.byte	0xf9, 0x2c, 0x92, 0x7c, 0xa7, 0x6c, 0x09, 0x40, 0xc9, 0x79, 0x44, 0x3c, 0x64, 0x26, 0x13, 0x40
        /*0030*/ 	.byte	0xca, 0x01, 0xcf, 0x3a, 0x27, 0x51, 0x1a, 0x40, 0x30, 0xcc, 0x2d, 0xf3, 0xe1, 0x0c, 0x21, 0x40
        /*0040*/ 	.byte	0x0d, 0xb7, 0xfc, 0x82, 0x8e, 0x35, 0x25, 0x40
.L_8:


//--------------------- .text._Z6kernelii         --------------------------
	.section	.text._Z6kernelii,"ax",@progbits
	.align	128
        .global         _Z6kernelii
        .type           _Z6kernelii,@function
        .size           _Z6kernelii,(.L_x_16 - _Z6kernelii)
        .other          _Z6kernelii,@"STO_CUDA_ENTRY STV_DEFAULT"
_Z6kernelii:
.text._Z6kernelii:
[----:B------:R-:W-:Y:S01]  /*0000*/  LDC R1, c[0x0][0x37c] ;  /* 0x0000df00ff017b82 */ /* 0x000fe20000000800 */
[----:B------:R-:W0:Y:S07]  /*0010*/  S2R R9, SR_TID.X ;  /* 0x0000000000097919 */ /* 0x000e2e0000002100 */
[----:B------:R-:W1:Y:S01]  /*0020*/  LDC R3, c[0x0][0x384] ;  /* 0x0000e100ff037b82 */ /* 0x000e620000000800 */
[----:B------:R-:W-:Y:S01]  /*0030*/  BSSY.RECONVERGENT B0, `(.L_x_0) ;  /* 0x000000f000007945 */ /* 0x000fe20003800200 */
[----:B-1----:R-:W-:-:S02]  /*0040*/  ISETP.GE.AND P1, PT, R3, 0x1, PT ;  /* 0x000000010300780c */ /* 0x002fc40003f26270 */
[----:B0-----:R-:W-:-:S13]  /*0050*/  ISETP.NE.AND P0, PT, R9, 0x1, PT ;  /* 0x000000010900780c */ /* 0x001fda0003f05270 */
[----:B------:R-:W-:Y:S05]  /*0060*/  @P0 BRA `(.L_x_1) ;  /* 0x00000000002c0947 */ /* 0x000fea0003800000 */
[----:B------:R-:W0:Y:S01]  /*0070*/  S2UR UR5, SR_CgaCtaId ;  /* 0x00000000000579c3 */ /* 0x000e220000008800 */
[----:B------:R-:W-:Y:S01]  /*0080*/  UMOV UR4, 0x400 ;  /* 0x0000040000047882 */ /* 0x000fe20000000000 */
[----:B------:R-:W-:Y:S02]  /*0090*/  HFMA2 R6, -RZ, RZ, -5720, -0.00010263919830322265625 ;  /* 0xed9686baff067431 */ /* 0x000fe400000001ff */
[----:B------:R-:W-:Y:S02]  /*00a0*/  IMAD.MOV.U32 R10, RZ, RZ, -0x23270784 ;  /* 0xdcd8f87cff0a7424 */ /* 0x000fe400078e00ff */
[----:B------:R-:W-:Y:S02]  /*00b0*/  IMAD.MOV.U32 R4, RZ, RZ, -0x2dfc5089 ;  /* 0xd203af77ff047424 */ /* 0x000fe400078e00ff */
[----:B------:R-:W-:Y:S02]  /*00c0*/  IMAD.MOV.U32 R5, RZ, RZ, -0x975f8c ;  /* 0xff68a074ff057424 */ /* 0x000fe400078e00ff */
[----:B------:R-:W-:-:S02]  /*00d0*/  IMAD.MOV.U32 R7, RZ, RZ, -0x75bd8fc ;  /* 0xf8a42704ff077424 */ /* 0x000fc400078e00ff */
[----:B------:R-:W-:Y:S01]  /*00e0*/  IMAD.MOV.U32 R11, RZ, RZ, -0x79aed88 ;  /* 0xf8651278ff0b7424 */ /* 0x000fe200078e00ff */
[----:B0-----:R-:W-:-:S09]  /*00f0*/  ULEA UR4, UR5, UR4, 0x18 ;  /* 0x0000000405047291 */ /* 0x001fd2000f8ec0ff */
[----:B------:R0:W-:Y:S04]  /*0100*/  STS.128 [UR4], R4 ;  /* 0x00000004ff007988 */ /* 0x0001e80008000c04 */
[----:B------:R0:W-:Y:S02]  /*0110*/  STS.64 [UR4+0x10], R10 ;  /* 0x0000100aff007988 */ /* 0x0001e40008000a04 */
.L_x_1:
[----:B------:R-:W-:Y:S05]  /*0120*/  BSYNC.RECONVERGENT B0 ;  /* 0x0000000000007941 */ /* 0x000fea0003800200 */
.L_x_0:
[----:B------:R-:W-:Y:S06]  /*0130*/  BAR.SYNC.DEFER_BLOCKING 0x0 ;  /* 0x0000000000007b1d */ /* 0x000fec0000010000 */
[----:B------:R-:W-:Y:S05]  /*0140*/  @!P1 EXIT ;  /* 0x000000000000994d */ /* 0x000fea0003800000 */
[----:B0-----:R-:W0:Y:S01]  /*0150*/  LDC.64 R6, c[0x4][0x98] ;  /* 0x01002600ff067b82 */ /* 0x001e220000000a00 */
[----:B------:R-:W0:Y:S02]  /*0160*/  LDCU.64 UR8, c[0x0][0x358] ;  /* 0x00006b00ff0877ac */ /* 0x000e240008000a00 */
[----:B0-----:R-:W2:Y:S05]  /*0170*/  LDG.E.64 R6, desc[UR8][R6.64] ;  /* 0x0000000806067981 */ /* 0x001eaa000c1e1b00 */
[----:B------:R-:W0:Y:S08]  /*0180*/  S2UR UR4, SR_CTAID.X ;  /* 0x00000000000479c3 */ /* 0x000e300000002500 */
[----:B------:R-:W0:Y:S08]  /*0190*/  LDC R0, c[0x0][0x360] ;  /* 0x0000d800ff007b82 */ /* 0x000e300000000800 */
[----:B------:R-:W1:Y:S08]  /*01a0*/  LDC.64 R4, c[0x4][0x88] ;  /* 0x01002200ff047b82 */ /* 0x000e700000000a00 */
[----:B------:R-:W3:Y:S01]  /*01b0*/  LDC.64 R16, c[0x4][0x90] ;  /* 0x01002400ff107b82 */ /* 0x000ee20000000a00 */
[----:B0-----:R-:W-:Y:S01]  /*01c0*/  IMAD R9, R0, UR4, R9 ;  /* 0x0000000400097c24 */ /* 0x001fe2000f8e0209 */
[----:B-1----:R-:W4:Y:S04]  /*01d0*/  LDG.E.64 R4, desc[UR8][R4.64] ;  /* 0x0000000804047981 */ /* 0x002f28000c1e1b00 */
[----:B---3--:R-:W3:Y:S01]  /*01e0*/  LDG.E.64 R16, desc[UR8][R16.64] ;  /* 0x0000000810107981 */ /* 0x008ee2000c1e1b00 */
[----:B--2---:R-:W-:-:S06]  /*01f0*/  IMAD.WIDE R8, R9, 0x4, R6 ;  /* 0x0000000409087825 */ /* 0x004fcc00078e0206 */
[----:B------:R-:W4:Y:S01]  /*0200*/  LDG.E R9, desc[UR8][R8.64] ;  /* 0x0000000808097981 */ /* 0x000f22000c1e1900 */
[----:B------:R-:W0:Y:S01]  /*0210*/  S2UR UR5, SR_CgaCtaId ;  /* 0x00000000000579c3 */ /* 0x000e220000008800 */
[----:B------:R-:W-:Y:S02]  /*0220*/  UMOV UR4, 0x400 ;  /* 0x0000040000047882 */ /* 0x000fe40000000000 */
[----:B0-----:R-:W-:-:S09]  /*0230*/  ULEA UR4, UR5, UR4, 0x18 ;  /* 0x0000000405047291 */ /* 0x001fd2000f8ec0ff */
[----:B------:R-:W0:Y:S04]  /*0240*/  LDS.128 R12, [UR4] ;  /* 0x00000004ff0c7984 */ /* 0x000e280008000c00 */
[----:B------:R-:W1:Y:S01]  /*0250*/  LDS.64 R18, [UR4+0x10] ;  /* 0x00001004ff127984 */ /* 0x000e620008000a00 */
[----:B------:R-:W2:Y:S01]  /*0260*/  LDCU UR4, c[0x0][0x380] ;  /* 0x00007000ff0477ac */ /* 0x000ea20008000800 */
[----:B----4-:R-:W-:-:S04]  /*0270*/  IMAD.WIDE R10, R9, 0x4, R4 ;  /* 0x00000004090a7825 */ /* 0x010fc800078e0204 */
[----:B---3--:R-:W-:Y:S01]  /*0280*/  IMAD.WIDE R6, R9, 0x4, R16 ;  /* 0x0000000409067825 */ /* 0x008fe200078e0210 */
[----:B------:R3:W5:Y:S04]  /*0290*/  LDG.E R0, desc[UR8][R10.64] ;  /* 0x000000080a007981 */ /* 0x000768000c1e1900 */
[----:B------:R3:W5:Y:S01]  /*02a0*/  LDG.E R2, desc[UR8][R6.64] ;  /* 0x0000000806027981 */ /* 0x000762000c1e1900 */
[----:B------:R-:W-:Y:S01]  /*02b0*/  IMAD.MOV.U32 R4, RZ, RZ, 0x3f800000 ;  /* 0x3f800000ff047424 */ /* 0x000fe200078e00ff */
[----:B--2---:R-:W-:Y:S01]  /*02c0*/  ISETP.NE.AND P0, PT, RZ, UR4, PT ;  /* 0x00000004ff007c0c */ /* 0x004fe2000bf05270 */
[----:B0-----:R-:W-:Y:S01]  /*02d0*/  IMAD.MOV.U32 R8, RZ, RZ, R15 ;  /* 0x000000ffff087224 */ /* 0x001fe200078e000f */
[----:B------:R-:W-:Y:S01]  /*02e0*/  IADD3 R3, PT, PT, -R3, RZ, RZ ;  /* 0x000000ff03037210 */ /* 0x000fe20007ffe1ff */
[----:B-1----:R-:W-:Y:S01]  /*02f0*/  IMAD.MOV.U32 R17, RZ, RZ, R19 ;  /* 0x000000ffff117224 */ /* 0x002fe200078e0013 */
[----:B------:R-:W-:Y:S01]  /*0300*/  FSEL R4, R4, 0.75, !P0 ;  /* 0x3f40000004047808 */ /* 0x000fe20004000000 */
[----:B------:R-:W-:-:S08]  /*0310*/  IMAD.MOV.U32 R9, RZ, RZ, R18 ;  /* 0x000000ffff097224 */ /* 0x000fd000078e0012 */
.L_x_9:
[----:B-----5:R-:W-:Y:S01]  /*0320*/  ISETP.NE.AND P0, PT, R0, 0x1, PT ;  /* 0x000000010000780c */ /* 0x020fe20003f05270 */
[----:B------:R-:W-:Y:S01]  /*0330*/  UMOV UR4, URZ ;  /* 0x000000ff00047c82 */ /* 0x000fe20008000000 */
[----:B------:R-:W-:Y:S01]  /*0340*/  IADD3 R3, PT, PT, R3, 0x1, RZ ;  /* 0x0000000103037810 */ /* 0x000fe20007ffe0ff */
[----:B------:R-:W-:Y:S01]  /*0350*/  BSSY.RECONVERGENT B0, `(.L_x_2) ;  /* 0x0000102000007945 */ /* 0x000fe20003800200 */
[----:B01----:R-:W-:Y:S01]  /*0360*/  IMAD.MOV.U32 R5, RZ, RZ, R14 ;  /* 0x000000ffff057224 */ /* 0x003fe200078e000e */
[----:B---3--:R-:W-:Y:S01]  /*0370*/  MOV R10, R8 ;  /* 0x00000008000a7202 */ /* 0x008fe20000000f00 */
[----:B------:R-:W-:Y:S01]  /*0380*/  IMAD.MOV.U32 R6, RZ, RZ, R12 ;  /* 0x000000ffff067224 */ /* 0x000fe200078e000c */
[----:B------:R-:W-:Y:S01]  /*0390*/  ISETP.NE.AND P1, PT, R3, RZ, PT ;  /* 0x000000ff0300720c */ /* 0x000fe20003f25270 */
[----:B------:R-:W-:Y:S02]  /*03a0*/  IMAD.MOV.U32 R25, RZ, RZ, 0x404e0000 ;  /* 0x404e0000ff197424 */ /* 0x000fe400078e00ff */
[----:B------:R-:W-:-:S02]  /*03b0*/  IMAD.MOV.U32 R11, RZ, RZ, R9 ;  /* 0x000000ffff0b7224 */ /* 0x000fc400078e0009 */
[----:B------:R-:W-:Y:S01]  /*03c0*/  IMAD.MOV.U32 R16, RZ, RZ, R17 ;  /* 0x000000ffff107224 */ /* 0x000fe200078e0011 */
[----:B------:R-:W-:Y:S07]  /*03d0*/  @!P0 BRA `(.L_x_3) ;  /* 0x0000000400d08947 */ /* 0x000fee0003800000 */
[----:B------:R-:W-:-:S13]  /*03e0*/  ISETP.NE.AND P0, PT, R0, RZ, PT ;  /* 0x000000ff0000720c */ /* 0x000fda0003f05270 */
[----:B------:R-:W-:Y:S05]  /*03f0*/  @P0 BRA `(.L_x_4) ;  /* 0x0000000c00dc0947 */ /* 0x000fea0003800000 */
[----:B------:R-:W0:Y:S02]  /*0400*/  LDC.64 R20, c[0x4][0x48] ;  /* 0x01001200ff147b82 */ /* 0x000e240000000a00 */
[----:B0-----:R-:W2:Y:S06]  /*0410*/  LDG.E.64 R20, desc[UR8][R20.64] ;  /* 0x0000000814147981 */ /* 0x001eac000c1e1b00 */
[----:B------:R-:W0:Y:S08]  /*0420*/  LDC.64 R18, c[0x4][0x60] ;  /* 0x01001800ff127b82 */ /* 0x000e300000000a00 */
[----:B------:R-:W1:Y:S01]  /*0430*/  LDC.64 R22, c[0x4][0x50] ;  /* 0x01001400ff167b82 */ /* 0x000e620000000a00 */
[----:B0-----:R-:W3:Y:S04]  /*0440*/  LDG.E.64 R18, desc[UR8][R18.64] ;  /* 0x0000000812127981 */ /* 0x001ee8000c1e1b00 */
[----:B-1----:R-:W4:Y:S03]  /*0450*/  LDG.E.64 R22, desc[UR8][R22.64] ;  /* 0x0000000816167981 */ /* 0x002f26000c1e1b00 */
[----:B------:R-:W0:Y:S02]  /*0460*/  LDC.64 R32, c[0x4][0x40] ;  /* 0x01001000ff207b82 */ /* 0x000e240000000a00 */
[----:B0-----:R-:W5:Y:S01]  /*0470*/  LDG.E.64 R36, desc[UR8][R32.64] ;  /* 0x0000000820247981 */ /* 0x001f62000c1e1b00 */
[----:B--2---:R-:W-:-:S06]  /*0480*/  IMAD.WIDE R28, R2, 0x4, R20 ;  /* 0x00000004021c7825 */ /* 0x004fcc00078e0214 */
[----:B------:R-:W3:Y:S01]  /*0490*/  LDG.E R29, desc[UR8][R28.64] ;  /* 0x000000081c1d7981 */ /* 0x000ee2000c1e1900 */
[----:B----4-:R-:W-:-:S06]  /*04a0*/  IMAD.WIDE R26, R2, 0x4, R22 ;  /* 0x00000004021a7825 */ /* 0x010fcc00078e0216 */
[----:B------:R-:W2:Y:S01]  /*04b0*/  LDG.E R26, desc[UR8][R26.64] ;  /* 0x000000081a1a7981 */ /* 0x000ea2000c1e1900 */
[----:B-----5:R-:W-:-:S05]  /*04c0*/  IMAD.WIDE R36, R2, 0x4, R36 ;  /* 0x0000000402247825 */ /* 0x020fca00078e0224 */
[----:B------:R-:W4:Y:S01]  /*04d0*/  LDG.E R7, desc[UR8][R36.64] ;  /* 0x0000000824077981 */ /* 0x000f22000c1e1900 */
[----:B---3--:R-:W-:-:S06]  /*04e0*/  IMAD.WIDE R30, R29, 0x4, R18 ;  /* 0x000000041d1e7825 */ /* 0x008fcc00078e0212 */
[----:B------:R-:W2:Y:S01]  /*04f0*/  LDG.E R31, desc[UR8][R30.64] ;  /* 0x000000081e1f7981 */ /* 0x000ea2000c1e1900 */
[----:B------:R-:W0:Y:S01]  /*0500*/  MUFU.RCP64H R21, 60 ;  /* 0x404e000000157908 */ /* 0x000e220000001800 */
[----:B------:R-:W-:Y:S02]  /*0510*/  HFMA2 R19, -RZ, RZ, 2.15234375, 0 ;  /* 0x404e0000ff137431 */ /* 0x000fe400000001ff */
[----:B------:R-:W-:Y:S02]  /*0520*/  IMAD.MOV.U32 R18, RZ, RZ, 0x0 ;  /* 0x00000000ff127424 */ /* 0x000fe400078e00ff */
[----:B------:R-:W-:-:S06]  /*0530*/  IMAD.MOV.U32 R20, RZ, RZ, 0x1 ;  /* 0x00000001ff147424 */ /* 0x000fcc00078e00ff */
[----:B0-----:R-:W-:-:S08]  /*0540*/  DFMA R22, R20, -R18, 1 ;  /* 0x3ff000001416742b */ /* 0x001fd00000000812 */
[----:B------:R-:W-:-:S08]  /*0550*/  DFMA R22, R22, R22, R22 ;  /* 0x000000161616722b */ /* 0x000fd00000000016 */
[----:B------:R-:W-:-:S08]  /*0560*/  DFMA R20, R20, R22, R20 ;  /* 0x000000161414722b */ /* 0x000fd00000000014 */
[----:B------:R-:W-:-:S08]  /*0570*/  DFMA R18, R20, -R18, 1 ;  /* 0x3ff000001412742b */ /* 0x000fd00000000812 */
[----:B------:R-:W-:Y:S01]  /*0580*/  DFMA R18, R20, R18, R20 ;  /* 0x000000121412722b */ /* 0x000fe20000000014 */
[----:B------:R-:W-:Y:S01]  /*0590*/  BSSY.RECONVERGENT B1, `(.L_x_5) ;  /* 0x0000010000017945 */ /* 0x000fe20003800200 */
[----:B--2---:R-:W-:-:S05]  /*05a0*/  FMNMX R15, R26, R31, PT ;  /* 0x0000001f1a0f7209 */ /* 0x004fca0003800000 */
[----:B------:R-:W-:-:S04]  /*05b0*/  FMUL R15, R4, R15 ;  /* 0x0000000f040f7220 */ /* 0x000fc80000400000 */
[----:B------:R-:W0:Y:S02]  /*05c0*/  F2F.F64.F32 R22, R15 ;  /* 0x0000000f00167310 */ /* 0x000e240000201800 */
[----:B0-----:R-:W-:-:S08]  /*05d0*/  DMUL R20, R22, R18 ;  /* 0x0000001216147228 */ /* 0x001fd00000000000 */
[----:B------:R-:W-:-:S08]  /*05e0*/  DFMA R26, R20, -60, R22 ;  /* 0xc04e0000141a782b */ /* 0x000fd00000000016 */
[----:B------:R-:W-:Y:S01]  /*05f0*/  DFMA R20, R18, R26, R20 ;  /* 0x0000001a1214722b */ /* 0x000fe20000000014 */
[----:B------:R-:W-:Y:S01]  /*0600*/  FSETP.GEU.AND P2, PT, |R23|, 6.5827683646048100446e-37, PT ;  /* 0x036000001700780b */ /* 0x000fe20003f4e200 */
[----:B----4-:R0:W1:Y:S08]  /*0610*/  F2F.F64.F32 R18, R7 ;  /* 0x0000000700127310 */ /* 0x0100700000201800 */
[----:B------:R-:W-:-:S05]  /*0620*/  FFMA R24, RZ, 3.21875, R21 ;  /* 0x404e0000ff187823 */ /* 0x000fca0000000015 */
[----:B------:R-:W-:-:S13]  /*0630*/  FSETP.GT.AND P0, PT, |R24|, 1.469367938527859385e-39, PT ;  /* 0x001000001800780b */ /* 0x000fda0003f04200 */
[----:B01----:R-:W-:Y:S05]  /*0640*/  @P0 BRA P2, `(.L_x_6) ;  /* 0x0000000000100947 */ /* 0x003fea0001000000 */
[----:B------:R-:W-:-:S07]  /*0650*/  MOV R20, 0x670 ;  /* 0x0000067000147802 */ /* 0x000fce0000000f00 */
[----:B------:R-:W-:Y:S05]  /*0660*/  CALL.REL.NOINC `($__internal_0_$__cuda_sm20_div_rn_f64_full) ;  /* 0x0000000c004c7944 */ /* 0x000fea0003c00000 */
[----:B------:R-:W-:Y:S02]  /*0670*/  IMAD.MOV.U32 R20, RZ, RZ, R34 ;  /* 0x000000ffff147224 */ /* 0x000fe400078e0022 */
[----:B------:R-:W-:-:S07]  /*0680*/  IMAD.MOV.U32 R21, RZ, RZ, R35 ;  /* 0x000000ffff157224 */ /* 0x000fce00078e0023 */
.L_x_6:
[----:B------:R-:W-:Y:S05]  /*0690*/  BSYNC.RECONVERGENT B1 ;  /* 0x0000000000017941 */ /* 0x000fea0003800200 */
.L_x_5:
[----:B------:R-:W-:Y:S01]  /*06a0*/  DADD R20, R18, R20 ;  /* 0x0000000012147229 */ /* 0x000fe20000000014 */
[----:B------:R-:W0:Y:S09]  /*06b0*/  LDC.64 R30, c[0x4][0x48] ;  /* 0x01001200ff1e7b82 */ /* 0x000e320000000a00 */
[----:B------:R-:W1:Y:S02]  /*06c0*/  F2F.F32.F64 R21, R20 ;  /* 0x0000001400157310 */ /* 0x000e640000301000 */
[----:B-1----:R2:W-:Y:S04]  /*06d0*/  STG.E desc[UR8][R36.64], R21 ;  /* 0x0000001524007986 */ /* 0x0025e8000c101908 */
[----:B0-----:R-:W3:Y:S01]  /*06e0*/  LDG.E.64 R18, desc[UR8][R30.64] ;  /* 0x000000081e127981 */ /* 0x001ee2000c1e1b00 */
[----:B------:R-:W0:Y:S08]  /*06f0*/  LDC.64 R28, c[0x4][0x40] ;  /* 0x01001000ff1c7b82 */ /* 0x000e300000000a00 */
[----:B------:R-:W1:Y:S01]  /*0700*/  LDC.64 R24, c[0x4][0x58] ;  /* 0x01001600ff187b82 */ /* 0x000e620000000a00 */
[----:B0-----:R-:W4:Y:S04]  /*0710*/  LDG.E.64 R22, desc[UR8][R28.64] ;  /* 0x000000081c167981 */ /* 0x001f28000c1e1b00 */
[----:B-1----:R-:W5:Y:S01]  /*0720*/  LDG.E.64 R24, desc[UR8][R24.64] ;  /* 0x0000000818187981 */ /* 0x002f62000c1e1b00 */
[----:B---3--:R-:W-:-:S05]  /*0730*/  IMAD.WIDE R18, R2, 0x4, R18 ;  /* 0x0000000402127825 */ /* 0x008fca00078e0212 */
[----:B------:R-:W5:Y:S01]  /*0740*/  LDG.E R7, desc[UR8][R18.64] ;  /* 0x0000000812077981 */ /* 0x000f62000c1e1900 */
[----:B----4-:R-:W-:-:S06]  /*0750*/  IMAD.WIDE R22, R2, 0x4, R22 ;  /* 0x0000000402167825 */ /* 0x010fcc00078e0216 */
[----:B------:R-:W3:Y:S01]  /*0760*/  LDG.E R22, desc[UR8][R22.64] ;  /* 0x0000000816167981 */ /* 0x000ee2000c1e1900 */
[----:B-----5:R-:W-:-:S06]  /*0770*/  IMAD.WIDE R26, R7, 0x4, R24 ;  /* 0x00000004071a7825 */ /* 0x020fcc00078e0218 */
[----:B------:R-:W3:Y:S02]  /*0780*/  LDG.E R27, desc[UR8][R26.64] ;  /* 0x000000081a1b7981 */ /* 0x000ee4000c1e1900 */
[----:B---3--:R-:W-:-:S13]  /*0790*/  FSETP.GE.AND P0, PT, R22, R27, PT ;  /* 0x0000001b1600720b */ /* 0x008fda0003f06000 */
[----:B--2---:R-:W-:Y:S05]  /*07a0*/  @!P0 BRA `(.L_x_4) ;  /* 0x0000000800f08947 */ /* 0x004fea0003800000 */
[----:B------:R-:W0:Y:S02]  /*07b0*/  LDC.64 R8, c[0x4][0x68] ;  /* 0x01001a00ff087b82 */ /* 0x000e240000000a00 */
[----:B0-----:R-:W2:Y:S06]  /*07c0*/  LDG.E.64 R8, desc[UR8][R8.64] ;  /* 0x0000000808087981 */ /* 0x001eac000c1e1b00 */
[----:B------:R-:W0:Y:S02]  /*07d0*/  LDC.64 R22, c[0x4][0x70] ;  /* 0x01001c00ff167b82 */ /* 0x000e240000000a00 */
[----:B0-----:R-:W3:Y:S06]  /*07e0*/  LDG.E.64 R22, desc[UR8][R22.64] ;  /* 0x0000000816167981 */ /* 0x001eec000c1e1b00 */
[----:B------:R-:W0:Y:S02]  /*07f0*/  LDC.64 R28, c[0x4][0x78] ;  /* 0x01001e00ff1c7b82 */ /* 0x000e240000000a00 */
[----:B0-----:R-:W4:Y:S01]  /*0800*/  LDG.E.64 R28, desc[UR8][R28.64] ;  /* 0x000000081c1c7981 */ /* 0x001f22000c1e1b00 */
[----:B--2---:R-:W-:-:S06]  /*0810*/  IMAD.WIDE R20, R7, 0x4, R8 ;  /* 0x0000000407147825 */ /* 0x004fcc00078e0208 */
[----:B------:R-:W3:Y:S01]  /*0820*/  LDG.E R21, desc[UR8][R20.64] ;  /* 0x0000000814157981 */ /* 0x000ee2000c1e1900 */
[----:B------:R-:W0:Y:S03]  /*0830*/  LDC.64 R26, c[0x4][0x80] ;  /* 0x01002000ff1a7b82 */ /* 0x000e260000000a00 */
[----:B0-----:R-:W2:Y:S01]  /*0840*/  LDG.E.64 R8, desc[UR8][R26.64] ;  /* 0x000000081a087981 */ /* 0x001ea2000c1e1b00 */
[----:B---3--:R-:W-:-:S05]  /*0850*/  IMAD.WIDE R24, R21, 0x4, R22 ;  /* 0x0000000415187825 */ /* 0x008fca00078e0216 */
[----:B------:R-:W3:Y:S01]  /*0860*/  LDG.E R14, desc[UR8][R24.64] ;  /* 0x00000008180e7981 */ /* 0x000ee2000c1e1900 */
[----:B----4-:R-:W-:-:S05]  /*0870*/  IMAD.WIDE R30, R21, 0x4, R28 ;  /* 0x00000004151e7825 */ /* 0x010fca00078e021c */
[----:B------:R-:W4:Y:S01]  /*0880*/  LDG.E R15, desc[UR8][R30.64] ;  /* 0x000000081e0f7981 */ /* 0x000f22000c1e1900 */
[----:B------:R-:W-:-:S04]  /*0890*/  SHF.R.U32.HI R12, RZ, 0x2, R13 ;  /* 0x00000002ff0c7819 */ /* 0x000fc8000001160d */
[----:B------:R-:W-:Y:S01]  /*08a0*/  LOP3.LUT R12, R12, R13, RZ, 0x3c, !PT ;  /* 0x0000000d0c0c7212 */ /* 0x000fe200078e3cff */
[----:B------:R-:W-:-:S04]  /*08b0*/  IMAD.SHL.U32 R13, R16, 0x10, RZ ;  /* 0x00000010100d7824 */ /* 0x000fc800078e00ff */
[----:B------:R-:W-:-:S05]  /*08c0*/  IMAD.SHL.U32 R17, R12, 0x2, RZ ;  /* 0x000000020c117824 */ /* 0x000fca00078e00ff */
[----:B------:R-:W-:Y:S02]  /*08d0*/  LOP3.LUT R17, R12, R17, R13, 0x96, !PT ;  /* 0x000000110c117212 */ /* 0x000fe400078e960d */
[----:B------:R-:W-:Y:S01]  /*08e0*/  IADD3 R12, PT, PT, R6, 0x587c5, RZ ;  /* 0x000587c5060c7810 */ /* 0x000fe20007ffe0ff */
[----:B------:R-:W-:Y:S01]  /*08f0*/  IMAD.MOV.U32 R6, RZ, RZ, RZ ;  /* 0x000000ffff067224 */ /* 0x000fe200078e00ff */
[----:B------:R-:W-:Y:S01]  /*0900*/  LOP3.LUT R17, R17, R16, RZ, 0x3c, !PT ;  /* 0x0000001011117212 */ /* 0x000fe200078e3cff */
[----:B---3--:R-:W0:Y:S08]  /*0910*/  I2F.U32.RP R32, R14 ;  /* 0x0000000e00207306 */ /* 0x008e300000209000 */
[----:B0-----:R-:W0:Y:S02]  /*0920*/  MUFU.RCP R32, R32 ;  /* 0x0000002000207308 */ /* 0x001e240000001000 */
[----:B0-----:R-:W-:-:S06]  /*0930*/  IADD3 R7, PT, PT, R32, 0xffffffe, RZ ;  /* 0x0ffffffe20077810 */ /* 0x001fcc0007ffe0ff */
[----:B------:R-:W0:Y:S01]  /*0940*/  F2I.FTZ.U32.TRUNC.NTZ R7, R7 ;  /* 0x0000000700077305 */ /* 0x000e22000021f000 */
[----:B------:R-:W-:-:S04]  /*0950*/  IMAD.MOV R21, RZ, RZ, -R14 ;  /* 0x000000ffff157224 */ /* 0x000fc800078e0a0e */
[----:B0-----:R-:W-:-:S04]  /*0960*/  IMAD R13, R21, R7, RZ ;  /* 0x00000007150d7224 */ /* 0x001fc800078e02ff */
[----:B------:R-:W-:-:S04]  /*0970*/  IMAD.HI.U32 R6, R7, R13, R6 ;  /* 0x0000000d07067227 */ /* 0x000fc800078e0006 */
[----:B------:R-:W-:-:S04]  /*0980*/  IMAD.IADD R7, R17, 0x1, R12 ;  /* 0x0000000111077824 */ /* 0x000fc800078e020c */
[----:B------:R-:W-:-:S04]  /*0990*/  IMAD.HI.U32 R6, R6, R7, RZ ;  /* 0x0000000706067227 */ /* 0x000fc800078e00ff */
[----:B------:R-:W-:-:S04]  /*09a0*/  IMAD.MOV R6, RZ, RZ, -R6 ;  /* 0x000000ffff067224 */ /* 0x000fc800078e0a06 */
[----:B------:R-:W-:-:S05]  /*09b0*/  IMAD R7, R14, R6, R7 ;  /* 0x000000060e077224 */ /* 0x000fca00078e0207 */
[----:B------:R-:W-:Y:S02]  /*09c0*/  ISETP.GE.U32.AND P0, PT, R7, R14, PT ;  /* 0x0000000e0700720c */ /* 0x000fe40003f06070 */
[----:B------:R-:W-:-:S11]  /*09d0*/  ISETP.NE.U32.AND P2, PT, R14, RZ, PT ;  /* 0x000000ff0e00720c */ /* 0x000fd60003f45070 */
[----:B------:R-:W-:-:S04]  /*09e0*/  @P0 IADD3 R7, PT, PT, -R14, R7, RZ ;  /* 0x000000070e070210 */ /* 0x000fc80007ffe1ff */
[----:B------:R-:W-:-:S13]  /*09f0*/  ISETP.GE.U32.AND P0, PT, R7, R14, PT ;  /* 0x0000000e0700720c */ /* 0x000fda0003f06070 */
[----:B------:R-:W-:Y:S01]  /*0a00*/  @P0 IMAD.IADD R7, R7, 0x1, -R14 ;  /* 0x0000000107070824 */ /* 0x000fe200078e0a0e */
[----:B------:R-:W-:-:S05]  /*0a10*/  @!P2 LOP3.LUT R7, RZ, R14, RZ, 0x33, !PT ;  /* 0x0000000eff07a212 */ /* 0x000fca00078e33ff */
[----:B----4-:R-:W-:-:S04]  /*0a20*/  IMAD.IADD R7, R7, 0x1, R15 ;  /* 0x0000000107077824 */ /* 0x010fc800078e020f */
[----:B--2---:R-:W-:-:S06]  /*0a30*/  IMAD.WIDE R6, R7, 0x4, R8 ;  /* 0x0000000407067825 */ /* 0x004fcc00078e0208 */
[----:B------:R-:W2:Y:S01]  /*0a40*/  LDG.E R7, desc[UR8][R6.64] ;  /* 0x0000000806077981 */ /* 0x000ea2000c1e1900 */
[----:B------:R-:W0:Y:S01]  /*0a50*/  S2UR UR6, SR_CgaCtaId ;  /* 0x00000000000679c3 */ /* 0x000e220000008800 */
[----:B------:R-:W-:Y:S02]  /*0a60*/  UMOV UR5, 0x400 ;  /* 0x0000040000057882 */ /* 0x000fe40000000000 */
[----:B0-----:R-:W-:-:S09]  /*0a70*/  ULEA UR5, UR6, UR5, 0x18 ;  /* 0x0000000506057291 */ /* 0x001fd2000f8ec0ff */
[----:B------:R0:W-:Y:S04]  /*0a80*/  STS [UR5+0x4], R5 ;  /* 0x00000405ff007988 */ /* 0x0001e80008000805 */
[----:B------:R0:W-:Y:S04]  /*0a90*/  STS.64 [UR5+0x8], R10 ;  /* 0x0000080aff007988 */ /* 0x0001e80008000a05 */
[----:B------:R0:W-:Y:S04]  /*0aa0*/  STS [UR5], R12 ;  /* 0x0000000cff007988 */ /* 0x0001e80008000805 */
[----:B------:R0:W-:Y:S01]  /*0ab0*/  STS.64 [UR5+0x10], R16 ;  /* 0x00001010ff007988 */ /* 0x0001e20008000a05 */
[----:B------:R-:W-:Y:S01]  /*0ac0*/  IMAD.MOV.U32 R9, RZ, RZ, R16 ;  /* 0x000000ffff097224 */ /* 0x000fe200078e0010 */
[----:B------:R-:W-:Y:S01]  /*0ad0*/  MOV R8, R11 ;  /* 0x0000000b00087202 */ /* 0x000fe20000000f00 */
[----:B------:R-:W-:-:S02]  /*0ae0*/  IMAD.MOV.U32 R14, RZ, RZ, R10 ;  /* 0x000000ffff0e7224 */ /* 0x000fc400078e000a */
[----:B------:R-:W-:Y:S01]  /*0af0*/  IMAD.MOV.U32 R13, RZ, RZ, R5 ;  /* 0x000000ffff0d7224 */ /* 0x000fe200078e0005 */
[----:B--2---:R0:W-:Y:S01]  /*0b00*/  STG.E desc[UR8][R18.64], R7 ;  /* 0x0000000712007986 */ /* 0x0041e2000c101908 */
[----:B------:R-:W-:Y:S05]  /*0b10*/  BRA `(.L_x_4) ;  /* 0x0000000800147947 */ /* 0x000fea0003800000 */
.L_x_3:
[----:B------:R-:W0:Y:S02]  /*0b20*/  LDC.64 R22, c[0x4][0x40] ;  /* 0x01001000ff167b82 */ /* 0x000e240000000a00 */
[----:B0-----:R0:W2:Y:S01]  /*0b30*/  LDG.E.64 R18, desc[UR8][R22.64] ;  /* 0x0000000816127981 */ /* 0x0010a2000c1e1b00 */
[----:B------:R-:W-:-:S04]  /*0b40*/  SHF.R.U32.HI R20, RZ, 0x2, R13 ;  /* 0x00000002ff147819 */ /* 0x000fc8000001160d */
[----:B------:R-:W-:Y:S02]  /*0b50*/  LOP3.LUT R20, R20, R13, RZ, 0x3c, !PT ;  /* 0x0000000d14147212 */ /* 0x000fe400078e3cff */
[----:B------:R-:W-:-:S03]  /*0b60*/  SHF.L.U32 R7, R17, 0x4, RZ ;  /* 0x0000000411077819 */ /* 0x000fc600000006ff */
[----:B------:R-:W-:Y:S01]  /*0b70*/  IMAD.SHL.U32 R13, R20, 0x2, RZ ;  /* 0x00000002140d7824 */ /* 0x000fe200078e00ff */
[----:B------:R-:W1:Y:S01]  /*0b80*/  MUFU.RCP64H R27, 60 ;  /* 0x404e0000001b7908 */ /* 0x000e620000001800 */
[----:B------:R-:W-:-:S03]  /*0b90*/  VIADD R12, R12, 0x587c5 ;  /* 0x000587c50c0c7836 */ /* 0x000fc60000000000 */
[----:B------:R-:W-:-:S04]  /*0ba0*/  LOP3.LUT R20, R20, R13, R7, 0x96, !PT ;  /* 0x0000000d14147212 */ /* 0x000fc800078e9607 */
[----:B------:R-:W-:-:S04]  /*0bb0*/  LOP3.LUT R21, R20, R17, RZ, 0x3c, !PT ;  /* 0x0000001114157212 */ /* 0x000fc800078e3cff */
[----:B------:R-:W-:Y:S01]  /*0bc0*/  IADD3 R7, PT, PT, R21, R12, RZ ;  /* 0x0000000c15077210 */ /* 0x000fe20007ffe0ff */
[----:B------:R-:W-:Y:S02]  /*0bd0*/  HFMA2 R26, -RZ, RZ, 0, 5.9604644775390625e-08 ;  /* 0x00000001ff1a7431 */ /* 0x000fe400000001ff */
[----:B0-----:R-:W-:Y:S02]  /*0be0*/  IMAD.MOV.U32 R22, RZ, RZ, 0x0 ;  /* 0x00000000ff167424 */ /* 0x001fe400078e00ff */
[----:B------:R-:W-:-:S04]  /*0bf0*/  IMAD.HI.U32 R20, R7, 0x24924925, RZ ;  /* 0x2492492507147827 */ /* 0x000fc800078e00ff */
[----:B------:R-:W-:Y:S02]  /*0c00*/  IMAD.MOV.U32 R23, RZ, RZ, 0x404e0000 ;  /* 0x404e0000ff177424 */ /* 0x000fe400078e00ff */
[----:B------:R-:W-:-:S04]  /*0c10*/  IMAD.IADD R13, R7, 0x1, -R20 ;  /* 0x00000001070d7824 */ /* 0x000fc800078e0a14 */
[----:B-1----:R-:W-:Y:S01]  /*0c20*/  DFMA R28, R26, -R22, 1 ;  /* 0x3ff000001a1c742b */ /* 0x002fe20000000816 */
[----:B------:R-:W-:-:S04]  /*0c30*/  LEA.HI R13, R13, R20, RZ, 0x1f ;  /* 0x000000140d0d7211 */ /* 0x000fc800078ff8ff */
[----:B------:R-:W-:-:S03]  /*0c40*/  SHF.R.U32.HI R20, RZ, 0x2, R13 ;  /* 0x00000002ff147819 */ /* 0x000fc6000001160d */
[----:B------:R-:W-:Y:S02]  /*0c50*/  DFMA R28, R28, R28, R28 ;  /* 0x0000001c1c1c722b */ /* 0x000fe4000000001c */
[----:B------:R-:W-:-:S04]  /*0c60*/  IMAD R20, R20, -0x7, R7 ;  /* 0xfffffff914147824 */ /* 0x000fc800078e0207 */
[----:B------:R-:W-:Y:S02]  /*0c70*/  VIADD R20, R20, 0xfffffffe ;  /* 0xfffffffe14147836 */ /* 0x000fe40000000000 */
[----:B--2---:R-:W-:-:S05]  /*0c80*/  IMAD.WIDE R18, R2, 0x4, R18 ;  /* 0x0000000402127825 */ /* 0x004fca00078e0212 */
[----:B------:R-:W2:Y:S01]  /*0c90*/  LDG.E R36, desc[UR8][R18.64] ;  /* 0x0000000812247981 */ /* 0x000ea2000c1e1900 */
[----:B------:R-:W-:Y:S01]  /*0ca0*/  DFMA R28, R26, R28, R26 ;  /* 0x0000001c1a1c722b */ /* 0x000fe2000000001a */
[----:B------:R-:W0:Y:S01]  /*0cb0*/  S2UR UR6, SR_CgaCtaId ;  /* 0x00000000000679c3 */ /* 0x000e220000008800 */
[----:B------:R-:W-:Y:S01]  /*0cc0*/  I2FP.F32.U32 R26, R20 ;  /* 0x00000014001a7245 */ /* 0x000fe20000201000 */
[----:B------:R-:W-:Y:S01]  /*0cd0*/  UMOV UR5, 0x400 ;  /* 0x0000040000057882 */ /* 0x000fe20000000000 */
[----:B------:R-:W-:Y:S01]  /*0ce0*/  MOV R20, R17 ;  /* 0x0000001100147202 */ /* 0x000fe20000000f00 */
[----:B------:R-:W-:Y:S03]  /*0cf0*/  BSSY.RECONVERGENT B1, `(.L_x_7) ;  /* 0x0000017000017945 */ /* 0x000fe60003800200 */
[C---:B------:R-:W-:Y:S01]  /*0d00*/  DFMA R22, R28.reuse, -R22, 1 ;  /* 0x3ff000001c16742b */ /* 0x040fe20000000816 */
[----:B------:R-:W1:Y:S07]  /*0d10*/  F2F.F64.F32 R26, R26 ;  /* 0x0000001a001a7310 */ /* 0x000e6e0000201800 */
[----:B------:R-:W-:-:S08]  /*0d20*/  DFMA R22, R28, R22, R28 ;  /* 0x000000161c16722b */ /* 0x000fd0000000001c */
[----:B-1----:R-:W-:Y:S01]  /*0d30*/  DMUL R28, R22, R26 ;  /* 0x0000001a161c7228 */ /* 0x002fe20000000000 */
[----:B------:R-:W-:Y:S01]  /*0d40*/  FSETP.GEU.AND P2, PT, |R27|, 6.5827683646048100446e-37, PT ;  /* 0x036000001b00780b */ /* 0x000fe20003f4e200 */
[----:B0-----:R-:W-:-:S06]  /*0d50*/  ULEA UR5, UR6, UR5, 0x18 ;  /* 0x0000000506057291 */ /* 0x001fcc000f8ec0ff */
[----:B------:R-:W-:-:S03]  /*0d60*/  DFMA R30, R28, -60, R26 ;  /* 0xc04e00001c1e782b */ /* 0x000fc6000000001a */
[----:B------:R0:W-:Y:S04]  /*0d70*/  STS.64 [UR5+0x8], R8 ;  /* 0x00000808ff007988 */ /* 0x0001e80008000a05 */
[----:B------:R0:W-:Y:S01]  /*0d80*/  STS [UR5+0x4], R14 ;  /* 0x0000040eff007988 */ /* 0x0001e20008000805 */
[----:B------:R-:W-:-:S03]  /*0d90*/  DFMA R22, R22, R30, R28 ;  /* 0x0000001e1616722b */ /* 0x000fc6000000001c */
[----:B------:R0:W-:Y:S04]  /*0da0*/  STS.64 [UR5+0x10], R20 ;  /* 0x00001014ff007988 */ /* 0x0001e80008000a05 */
[----:B------:R0:W-:Y:S03]  /*0db0*/  STS [UR5], R12 ;  /* 0x0000000cff007988 */ /* 0x0001e60008000805 */
[----:B------:R-:W-:-:S05]  /*0dc0*/  FFMA R7, RZ, 3.21875, R23 ;  /* 0x404e0000ff077823 */ /* 0x000fca0000000017 */
[----:B------:R-:W-:Y:S01]  /*0dd0*/  FSETP.GT.AND P0, PT, |R7|, 1.469367938527859385e-39, PT ;  /* 0x001000000700780b */ /* 0x000fe20003f04200 */
[----:B--2---:R-:W1:-:S12]  /*0de0*/  F2F.F64.F32 R36, R36 ;  /* 0x0000002400247310 */ /* 0x004e580000201800 */
[----:B0-----:R-:W-:Y:S05]  /*0df0*/  @P0 BRA P2, `(.L_x_8) ;  /* 0x0000000000180947 */ /* 0x001fea0001000000 */
[----:B------:R-:W-:Y:S01]  /*0e00*/  IMAD.MOV.U32 R22, RZ, RZ, R26 ;  /* 0x000000ffff167224 */ /* 0x000fe200078e001a */
[----:B------:R-:W-:Y:S01]  /*0e10*/  MOV R20, 0xe40 ;  /* 0x00000e4000147802 */ /* 0x000fe20000000f00 */
[----:B------:R-:W-:-:S07]  /*0e20*/  IMAD.MOV.U32 R23, RZ, RZ, R27 ;  /* 0x000000ffff177224 */ /* 0x000fce00078e001b */
[----:B-1----:R-:W-:Y:S05]  /*0e30*/  CALL.REL.NOINC `($__internal_0_$__cuda_sm20_div_rn_f64_full) ;  /* 0x0000000400587944 */ /* 0x002fea0003c00000 */
[----:B------:R-:W-:Y:S01]  /*0e40*/  MOV R22, R34 ;  /* 0x0000002200167202 */ /* 0x000fe20000000f00 */
[----:B------:R-:W-:-:S07]  /*0e50*/  IMAD.MOV.U32 R23, RZ, RZ, R35 ;  /* 0x000000ffff177224 */ /* 0x000fce00078e0023 */
.L_x_8:
[----:B------:R-:W-:Y:S05]  /*0e60*/  BSYNC.RECONVERGENT B1 ;  /* 0x0000000000017941 */ /* 0x000fea0003800200 */
.L_x_7:
[----:B-1----:R-:W-:Y:S01]  /*0e70*/  DADD R36, R36, R22 ;  /* 0x0000000024247229 */ /* 0x002fe20000000016 */
[----:B------:R-:W0:Y:S09]  /*0e80*/  LDC.64 R32, c[0x4][0x48] ;  /* 0x01001200ff207b82 */ /* 0x000e320000000a00 */
[----:B------:R-:W1:Y:S02]  /*0e90*/  F2F.F32.F64 R37, R36 ;  /* 0x0000002400257310 */ /* 0x000e640000301000 */
[----:B-1----:R1:W-:Y:S04]  /*0ea0*/  STG.E desc[UR8][R18.64], R37 ;  /* 0x0000002512007986 */ /* 0x0023e8000c101908 */
[----:B0-----:R-:W2:Y:S01]  /*0eb0*/  LDG.E.64 R22, desc[UR8][R32.64] ;  /* 0x0000000820167981 */ /* 0x001ea2000c1e1b00 */
[----:B------:R-:W0:Y:S08]  /*0ec0*/  LDC.64 R28, c[0x4][0x40] ;  /* 0x01001000ff1c7b82 */ /* 0x000e300000000a00 */
[----:B------:R-:W3:Y:S01]  /*0ed0*/  LDC.64 R30, c[0x4][0x58] ;  /* 0x01001600ff1e7b82 */ /* 0x000ee20000000a00 */
[----:B0-----:R-:W4:Y:S04]  /*0ee0*/  LDG.E.64 R8, desc[UR8][R28.64] ;  /* 0x000000081c087981 */ /* 0x001f28000c1e1b00 */
[----:B---3--:R-:W3:Y:S01]  /*0ef0*/  LDG.E.64 R14, desc[UR8][R30.64] ;  /* 0x000000081e0e7981 */ /* 0x008ee2000c1e1b00 */
[----:B--2---:R-:W-:-:S05]  /*0f00*/  IMAD.WIDE R22, R2, 0x4, R22 ;  /* 0x0000000402167825 */ /* 0x004fca00078e0216 */
[----:B------:R-:W3:Y:S01]  /*0f10*/  LDG.E R7, desc[UR8][R22.64] ;  /* 0x0000000816077981 */ /* 0x000ee2000c1e1900 */
[----:B----4-:R-:W-:-:S06]  /*0f20*/  IMAD.WIDE R24, R2, 0x4, R8 ;  /* 0x0000000402187825 */ /* 0x010fcc00078e0208 */
[----:B------:R-:W2:Y:S01]  /*0f30*/  LDG.E R24, desc[UR8][R24.64] ;  /* 0x0000000818187981 */ /* 0x000ea2000c1e1900 */
[----:B---3--:R-:W-:-:S06]  /*0f40*/  IMAD.WIDE R26, R7, 0x4, R14 ;  /* 0x00000004071a7825 */ /* 0x008fcc00078e020e */
[----:B------:R-:W2:Y:S01]  /*0f50*/  LDG.E R27, desc[UR8][R26.64] ;  /* 0x000000081a1b7981 */ /* 0x000ea2000c1e1900 */
[----:B------:R-:W-:Y:S01]  /*0f60*/  IMAD.MOV.U32 R17, RZ, RZ, R21 ;  /* 0x000000ffff117224 */ /* 0x000fe200078e0015 */
[----:B------:R-:W-:Y:S01]  /*0f70*/  MOV R9, R16 ;  /* 0x0000001000097202 */ /* 0x000fe20000000f00 */
[----:B------:R-:W-:Y:S01]  /*0f80*/  IMAD.MOV.U32 R8, RZ, RZ, R11 ;  /* 0x000000ffff087224 */ /* 0x000fe200078e000b */
[----:B------:R-:W-:Y:S01]  /*0f90*/  MOV R13, R5 ;  /* 0x00000005000d7202 */ /* 0x000fe20000000f00 */
[----:B------:R-:W-:Y:S01]  /*0fa0*/  IMAD.MOV.U32 R14, RZ, RZ, R10 ;  /* 0x000000ffff0e7224 */ /* 0x000fe200078e000a */
[----:B--2---:R-:W-:-:S13]  /*0fb0*/  FSETP.GE.AND P0, PT, R24, R27, PT ;  /* 0x0000001b1800720b */ /* 0x004fda0003f06000 */
[----:B-1----:R-:W-:Y:S05]  /*0fc0*/  @!P0 BRA `(.L_x_4) ;  /* 0x0000000000e88947 */ /* 0x002fea0003800000 */
[----:B------:R-:W0:Y:S02]  /*0fd0*/  LDC.64 R24, c[0x4][0x68] ;  /* 0x01001a00ff187b82 */ /* 0x000e240000000a00 */
[----:B0-----:R-:W2:Y:S06]  /*0fe0*/  LDG.E.64 R8, desc[UR8][R24.64] ;  /* 0x0000000818087981 */ /* 0x001eac000c1e1b00 */
[----:B------:R-:W0:Y:S08]  /*0ff0*/  LDC.64 R26, c[0x4][0x70] ;  /* 0x01001c00ff1a7b82 */ /* 0x000e300000000a00 */
[----:B------:R-:W1:Y:S02]  /*1000*/  LDC.64 R28, c[0x4][0x78] ;  /* 0x01001e00ff1c7b82 */ /* 0x000e640000000a00 */
[----:B-1----:R-:W3:Y:S01]  /*1010*/  LDG.E.64 R14, desc[UR8][R28.64] ;  /* 0x000000081c0e7981 */ /* 0x002ee2000c1e1b00 */
[----:B--2---:R-:W-:-:S03]  /*1020*/  IMAD.WIDE R18, R7, 0x4, R8 ;  /* 0x0000000407127825 */ /* 0x004fc600078e0208 */
[----:B0-----:R-:W2:Y:S04]  /*1030*/  LDG.E.64 R8, desc[UR8][R26.64] ;  /* 0x000000081a087981 */ /* 0x001ea8000c1e1b00 */
[----:B------:R-:W2:Y:S02]  /*1040*/  LDG.E R19, desc[UR8][R18.64] ;  /* 0x0000000812137981 */ /* 0x000ea4000c1e1900 */
[----:B--2---:R-:W-:-:S06]  /*1050*/  IMAD.WIDE R12, R19, 0x4, R8 ;  /* 0x00000004130c7825 */ /* 0x004fcc00078e0208 */
[----:B------:R0:W2:Y:S01]  /*1060*/  LDG.E R13, desc[UR8][R12.64] ;  /* 0x000000080c0d7981 */ /* 0x0000a2000c1e1900 */
[----:B------:R-:W1:Y:S01]  /*1070*/  LDC.64 R8, c[0x4][0x80] ;  /* 0x01002000ff087b82 */ /* 0x000e620000000a00 */
[----:B---3--:R-:W-:-:S06]  /*1080*/  IMAD.WIDE R14, R19, 0x4, R14 ;  /* 0x00000004130e7825 */ /* 0x008fcc00078e020e */
[----:B------:R3:W4:Y:S04]  /*1090*/  LDG.E R14, desc[UR8][R14.64] ;  /* 0x000000080e0e7981 */ /* 0x000728000c1e1900 */
[----:B-1----:R-:W5:Y:S01]  /*10a0*/  LDG.E.64 R8, desc[UR8][R8.64] ;  /* 0x0000000808087981 */ /* 0x002f62000c1e1b00 */
[----:B------:R-:W-:-:S04]  /*10b0*/  SHF.R.U32.HI R18, RZ, 0x2, R5 ;  /* 0x00000002ff127819 */ /* 0x000fc80000011605 */
[----:B------:R-:W-:Y:S02]  /*10c0*/  LOP3.LUT R18, R18, R5, RZ, 0x3c, !PT ;  /* 0x0000000512127212 */ /* 0x000fe400078e3cff */
[----:B------:R-:W-:-:S03]  /*10d0*/  SHF.L.U32 R5, R21, 0x4, RZ ;  /* 0x0000000415057819 */ /* 0x000fc600000006ff */
[----:B0-----:R-:W-:-:S05]  /*10e0*/  IMAD.SHL.U32 R12, R18, 0x2, RZ ;  /* 0x00000002120c7824 */ /* 0x001fca00078e00ff */
[----:B------:R-:W-:Y:S01]  /*10f0*/  LOP3.LUT R18, R18, R12, R5, 0x96, !PT ;  /* 0x0000000c12127212 */ /* 0x000fe200078e9605 */
[----:B------:R-:W-:Y:S01]  /*1100*/  VIADD R12, R6, 0xb0f8a ;  /* 0x000b0f8a060c7836 */ /* 0x000fe20000000000 */
[----:B------:R-:W-:Y:S01]  /*1110*/  MOV R6, RZ ;  /* 0x000000ff00067202 */ /* 0x000fe20000000f00 */
[----:B--2---:R-:W0:Y:S08]  /*1120*/  I2F.U32.RP R17, R13 ;  /* 0x0000000d00117306 */ /* 0x004e300000209000 */
[----:B0-----:R-:W0:Y:S02]  /*1130*/  MUFU.RCP R17, R17 ;  /* 0x0000001100117308 */ /* 0x001e240000001000 */
[----:B0-----:R-:W-:-:S06]  /*1140*/  VIADD R7, R17, 0xffffffe ;  /* 0x0ffffffe11077836 */ /* 0x001fcc0000000000 */
[----:B------:R-:W0:Y:S01]  /*1150*/  F2I.FTZ.U32.TRUNC.NTZ R7, R7 ;  /* 0x0000000700077305 */ /* 0x000e22000021f000 */
[----:B---3--:R-:W-:Y:S01]  /*1160*/  IMAD.MOV R15, RZ, RZ, -R13 ;  /* 0x000000ffff0f7224 */ /* 0x008fe200078e0a0d */
[----:B------:R-:W-:-:S03]  /*1170*/  LOP3.LUT R17, R18, R21, RZ, 0x3c, !PT ;  /* 0x0000001512117212 */ /* 0x000fc600078e3cff */
        /* <DEDUP_REMOVED lines=13> */
[----:B-----5:R-:W-:-:S05]  /*1250*/  IMAD.WIDE R8, R5, 0x4, R8 ;  /* 0x0000000405087825 */ /* 0x020fca00078e0208 */
[----:B------:R0:W2:Y:S01]  /*1260*/  LDG.E R5, desc[UR8][R8.64] ;  /* 0x0000000808057981 */ /* 0x0000a2000c1e1900 */
[----:B------:R-:W1:Y:S01]  /*1270*/  S2UR UR6, SR_CgaCtaId ;  /* 0x00000000000679c3 */ /* 0x000e620000008800 */
[----:B------:R-:W-:Y:S01]  /*1280*/  UMOV UR5, 0x400 ;  /* 0x0000040000057882 */ /* 0x000fe20000000000 */
[----:B------:R-:W-:Y:S01]  /*1290*/  MOV R6, R11 ;  /* 0x0000000b00067202 */ /* 0x000fe20000000f00 */
[----:B------:R-:W-:Y:S01]  /*12a0*/  IMAD.MOV.U32 R7, RZ, RZ, R16 ;  /* 0x000000ffff077224 */ /* 0x000fe200078e0010 */
[----:B------:R-:W-:Y:S01]  /*12b0*/  MOV R19, R17 ;  /* 0x0000001100137202 */ /* 0x000fe20000000f00 */
[----:B------:R-:W-:Y:S01]  /*12c0*/  IMAD.MOV.U32 R18, RZ, RZ, R21 ;  /* 0x000000ffff127224 */ /* 0x000fe200078e0015 */
[----:B-1----:R-:W-:-:S09]  /*12d0*/  ULEA UR5, UR6, UR5, 0x18 ;  /* 0x0000000506057291 */ /* 0x002fd2000f8ec0ff */
[----:B------:R1:W-:Y:S04]  /*12e0*/  STS.64 [UR5+0x8], R6 ;  /* 0x00000806ff007988 */ /* 0x0003e80008000a05 */
[----:B------:R1:W-:Y:S04]  /*12f0*/  STS.64 [UR5+0x10], R18 ;  /* 0x00001012ff007988 */ /* 0x0003e80008000a05 */
[----:B------:R1:W-:Y:S04]  /*1300*/  STS [UR5+0x4], R10 ;  /* 0x0000040aff007988 */ /* 0x0003e80008000805 */
[----:B------:R1:W-:Y:S01]  /*1310*/  STS [UR5], R12 ;  /* 0x0000000cff007988 */ /* 0x0003e20008000805 */
[----:B0-----:R-:W-:Y:S01]  /*1320*/  IMAD.MOV.U32 R9, RZ, RZ, R21 ;  /* 0x000000ffff097224 */ /* 0x001fe200078e0015 */
[----:B------:R-:W-:Y:S01]  /*1330*/  MOV R14, R11 ;  /* 0x0000000b000e7202 */ /* 0x000fe20000000f00 */
[----:B------:R-:W-:-:S02]  /*1340*/  IMAD.MOV.U32 R8, RZ, RZ, R16 ;  /* 0x000000ffff087224 */ /* 0x000fc400078e0010 */
[----:B------:R-:W-:Y:S01]  /*1350*/  IMAD.MOV.U32 R13, RZ, RZ, R10 ;  /* 0x000000ffff0d7224 */ /* 0x000fe200078e000a */
[----:B--2---:R1:W-:Y:S06]  /*1360*/  STG.E desc[UR8][R22.64], R5 ;  /* 0x0000000516007986 */ /* 0x0043ec000c101908 */
.L_x_4:
[----:B------:R-:W-:Y:S05]  /*1370*/  BSYNC.RECONVERGENT B0 ;  /* 0x0000000000007941 */ /* 0x000fea0003800200 */
.L_x_2:
[----:B------:R-:W-:Y:S05]  /*1380*/  @P1 BRA `(.L_x_9) ;  /* 0xffffffec00e41947 */ /* 0x000fea000383ffff */
[----:B------:R-:W-:Y:S05]  /*1390*/  EXIT ;  /* 0x000000000000794d */ /* 0x000fea0003800000 */
        .weak           $__internal_0_$__cuda_sm20_div_rn_f64_full
        .type           $__internal_0_$__cuda_sm20_div_rn_f64_full,@function
        .size           $__internal_0_$__cuda_sm20_div_rn_f64_full,(.L_x_16 - $__internal_0_$__cuda_sm20_div_rn_f64_full)
$__internal_0_$__cuda_sm20_div_rn_f64_full:
[----:B------:R-:W-:Y:S01]  /*13a0*/  FSETP.GEU.AND P3, PT, |R23|, 1.469367938527859385e-39, PT ;  /* 0x001000001700780b */ /* 0x000fe20003f6e200 */
[----:B------:R-:W-:Y:S01]  /*13b0*/  IMAD.U32 R24, RZ, RZ, UR4 ;  /* 0x00000004ff187e24 */ /* 0x000fe2000f8e00ff */
[C---:B------:R-:W-:Y:S01]  /*13c0*/  FSETP.GEU.AND P0, PT, |R25|.reuse, 1.469367938527859385e-39, PT ;  /* 0x001000001900780b */ /* 0x040fe20003f0e200 */
[----:B------:R-:W-:Y:S01]  /*13d0*/  IMAD.MOV.U32 R15, RZ, RZ, 0x1ca00000 ;  /* 0x1ca00000ff0f7424 */ /* 0x000fe200078e00ff */
[----:B------:R-:W-:Y:S01]  /*13e0*/  LOP3.LUT R7, R25, 0x800fffff, RZ, 0xc0, !PT ;  /* 0x800fffff19077812 */ /* 0x000fe200078ec0ff */
[----:B------:R-:W-:Y:S01]  /*13f0*/  IMAD.MOV.U32 R34, RZ, RZ, 0x1 ;  /* 0x00000001ff227424 */ /* 0x000fe200078e00ff */
[----:B------:R-:W-:Y:S01]  /*1400*/  MOV R26, UR4 ;  /* 0x00000004001a7c02 */ /* 0x000fe20008000f00 */
[----:B------:R-:W-:Y:S01]  /*1410*/  BSSY.RECONVERGENT B2, `(.L_x_10) ;  /* 0x0000051000027945 */ /* 0x000fe20003800200 */
[----:B------:R-:W-:Y:S02]  /*1420*/  LOP3.LUT R27, R7, 0x3ff00000, RZ, 0xfc, !PT ;  /* 0x3ff00000071b7812 */ /* 0x000fe400078efcff */
[----:B------:R-:W-:-:S02]  /*1430*/  LOP3.LUT R7, R23, 0x7ff00000, RZ, 0xc0, !PT ;  /* 0x7ff0000017077812 */ /* 0x000fc400078ec0ff */
[C---:B------:R-:W-:Y:S02]  /*1440*/  LOP3.LUT R33, R25.reuse, 0x7ff00000, RZ, 0xc0, !PT ;  /* 0x7ff0000019217812 */ /* 0x040fe400078ec0ff */
[----:B------:R-:W-:Y:S01]  /*1450*/  @!P3 LOP3.LUT R28, R25, 0x7ff00000, RZ, 0xc0, !PT ;  /* 0x7ff00000191cb812 */ /* 0x000fe200078ec0ff */
[----:B------:R-:W-:Y:S01]  /*1460*/  @!P0 DMUL R26, R24, 8.98846567431157953865e+307 ;  /* 0x7fe00000181a8828 */ /* 0x000fe20000000000 */
[C---:B------:R-:W-:Y:S01]  /*1470*/  ISETP.GE.U32.AND P2, PT, R7.reuse, R33, PT ;  /* 0x000000210700720c */ /* 0x040fe20003f46070 */
[----:B------:R-:W-:Y:S01]  /*1480*/  IMAD.MOV.U32 R32, RZ, RZ, R7 ;  /* 0x000000ffff207224 */ /* 0x000fe200078e0007 */
[----:B------:R-:W-:Y:S02]  /*1490*/  @!P3 ISETP.GE.U32.AND P4, PT, R7, R28, PT ;  /* 0x0000001c0700b20c */ /* 0x000fe40003f86070 */
[C---:B------:R-:W-:Y:S01]  /*14a0*/  SEL R29, R15.reuse, 0x63400000, !P2 ;  /* 0x634000000f1d7807 */ /* 0x040fe20005000000 */
[----:B------:R-:W0:Y:S01]  /*14b0*/  MUFU.RCP64H R35, R27 ;  /* 0x0000001b00237308 */ /* 0x000e220000001800 */
[----:B------:R-:W-:-:S02]  /*14c0*/  @!P3 SEL R31, R15, 0x63400000, !P4 ;  /* 0x634000000f1fb807 */ /* 0x000fc40006000000 */
[--C-:B------:R-:W-:Y:S02]  /*14d0*/  LOP3.LUT R29, R29, 0x800fffff, R23.reuse, 0xf8, !PT ;  /* 0x800fffff1d1d7812 */ /* 0x100fe400078ef817 */
[----:B------:R-:W-:Y:S02]  /*14e0*/  @!P3 LOP3.LUT R28, R31, 0x80000000, R23, 0xf8, !PT ;  /* 0x800000001f1cb812 */ /* 0x000fe400078ef817 */
[----:B------:R-:W-:Y:S02]  /*14f0*/  @!P3 MOV R30, RZ ;  /* 0x000000ff001eb202 */ /* 0x000fe40000000f00 */
[----:B------:R-:W-:Y:S01]  /*1500*/  @!P3 LOP3.LUT R31, R28, 0x100000, RZ, 0xfc, !PT ;  /* 0x001000001c1fb812 */ /* 0x000fe200078efcff */
[----:B------:R-:W-:Y:S01]  /*1510*/  IMAD.MOV.U32 R28, RZ, RZ, R22 ;  /* 0x000000ffff1c7224 */ /* 0x000fe200078e0016 */
[----:B------:R-:W-:-:S05]  /*1520*/  @!P0 LOP3.LUT R33, R27, 0x7ff00000, RZ, 0xc0, !PT ;  /* 0x7ff000001b218812 */ /* 0x000fca00078ec0ff */
[----:B------:R-:W-:Y:S02]  /*1530*/  @!P3 DFMA R28, R28, 2, -R30 ;  /* 0x400000001c1cb82b */ /* 0x000fe4000000081e */
[----:B0-----:R-:W-:-:S08]  /*1540*/  DFMA R30, R34, -R26, 1 ;  /* 0x3ff00000221e742b */ /* 0x001fd0000000081a */
[----:B------:R-:W-:Y:S01]  /*1550*/  DFMA R30, R30, R30, R30 ;  /* 0x0000001e1e1e722b */ /* 0x000fe2000000001e */
[----:B------:R-:W-:-:S07]  /*1560*/  @!P3 LOP3.LUT R32, R29, 0x7ff00000, RZ, 0xc0, !PT ;  /* 0x7ff000001d20b812 */ /* 0x000fce00078ec0ff */
[----:B------:R-:W-:-:S08]  /*1570*/  DFMA R34, R34, R30, R34 ;  /* 0x0000001e2222722b */ /* 0x000fd00000000022 */
[----:B------:R-:W-:-:S08]  /*1580*/  DFMA R38, R34, -R26, 1 ;  /* 0x3ff000002226742b */ /* 0x000fd0000000081a */
[----:B------:R-:W-:-:S08]  /*1590*/  DFMA R38, R34, R38, R34 ;  /* 0x000000262226722b */ /* 0x000fd00000000022 */
[----:B------:R-:W-:-:S08]  /*15a0*/  DMUL R34, R38, R28 ;  /* 0x0000001c26227228 */ /* 0x000fd00000000000 */
[----:B------:R-:W-:-:S08]  /*15b0*/  DFMA R30, R34, -R26, R28 ;  /* 0x8000001a221e722b */ /* 0x000fd0000000001c */
[----:B------:R-:W-:Y:S01]  /*15c0*/  DFMA R30, R38, R30, R34 ;  /* 0x0000001e261e722b */ /* 0x000fe20000000022 */
[----:B------:R-:W-:-:S04]  /*15d0*/  IADD3 R34, PT, PT, R32, -0x1, RZ ;  /* 0xffffffff20227810 */ /* 0x000fc80007ffe0ff */
[----:B------:R-:W-:Y:S01]  /*15e0*/  ISETP.GT.U32.AND P0, PT, R34, 0x7feffffe, PT ;  /* 0x7feffffe2200780c */ /* 0x000fe20003f04070 */
[----:B------:R-:W-:-:S05]  /*15f0*/  VIADD R34, R33, 0xffffffff ;  /* 0xffffffff21227836 */ /* 0x000fca0000000000 */
[----:B------:R-:W-:-:S13]  /*1600*/  ISETP.GT.U32.OR P0, PT, R34, 0x7feffffe, P0 ;  /* 0x7feffffe2200780c */ /* 0x000fda0000704470 */
[----:B------:R-:W-:Y:S05]  /*1610*/  @P0 BRA `(.L_x_11) ;  /* 0x00000000006c0947 */ /* 0x000fea0003800000 */
[----:B------:R-:W-:-:S04]  /*1620*/  LOP3.LUT R32, R25, 0x7ff00000, RZ, 0xc0, !PT ;  /* 0x7ff0000019207812 */ /* 0x000fc800078ec0ff */
[CC--:B------:R-:W-:Y:S02]  /*1630*/  VIADDMNMX R22, R7.reuse, -R32.reuse, 0xb9600000, !PT ;  /* 0xb960000007167446 */ /* 0x0c0fe40007800920 */
[----:B------:R-:W-:Y:S02]  /*1640*/  ISETP.GE.U32.AND P0, PT, R7, R32, PT ;  /* 0x000000200700720c */ /* 0x000fe40003f06070 */
[----:B------:R-:W-:Y:S02]  /*1650*/  VIMNMX R7, PT, PT, R22, 0x46a00000, PT ;  /* 0x46a0000016077848 */ /* 0x000fe40003fe0100 */
[----:B------:R-:W-:-:S05]  /*1660*/  SEL R22, R15, 0x63400000, !P0 ;  /* 0x634000000f167807 */ /* 0x000fca0004000000 */
[----:B------:R-:W-:Y:S02]  /*1670*/  IMAD.IADD R7, R7, 0x1, -R22 ;  /* 0x0000000107077824 */ /* 0x000fe400078e0a16 */
[----:B------:R-:W-:-:S03]  /*1680*/  IMAD.MOV.U32 R22, RZ, RZ, RZ ;  /* 0x000000ffff167224 */ /* 0x000fc600078e00ff */
[----:B------:R-:W-:-:S06]  /*1690*/  IADD3 R23, PT, PT, R7, 0x7fe00000, RZ ;  /* 0x7fe0000007177810 */ /* 0x000fcc0007ffe0ff */
[----:B------:R-:W-:-:S10]  /*16a0*/  DMUL R34, R30, R22 ;  /* 0x000000161e227228 */ /* 0x000fd40000000000 */
[----:B------:R-:W-:-:S13]  /*16b0*/  FSETP.GTU.AND P0, PT, |R35|, 1.469367938527859385e-39, PT ;  /* 0x001000002300780b */ /* 0x000fda0003f0c200 */
[----:B------:R-:W-:Y:S05]  /*16c0*/  @P0 BRA `(.L_x_12) ;  /* 0x0000000000940947 */ /* 0x000fea0003800000 */
[----:B------:R-:W-:-:S06]  /*16d0*/  DFMA R26, R30, -R26, R28 ;  /* 0x8000001a1e1a722b */ /* 0x000fcc000000001c */
[----:B------:R-:W-:-:S04]  /*16e0*/  IMAD.MOV.U32 R26, RZ, RZ, RZ ;  /* 0x000000ffff1a7224 */ /* 0x000fc800078e00ff */
[C---:B------:R-:W-:Y:S02]  /*16f0*/  FSETP.NEU.AND P0, PT, R27.reuse, RZ, PT ;  /* 0x000000ff1b00720b */ /* 0x040fe40003f0d000 */
[----:B------:R-:W-:-:S04]  /*1700*/  LOP3.LUT R25, R27, 0x80000000, R25, 0x48, !PT ;  /* 0x800000001b197812 */ /* 0x000fc800078e4819 */
[----:B------:R-:W-:-:S07]  /*1710*/  LOP3.LUT R27, R25, R23, RZ, 0xfc, !PT ;  /* 0x00000017191b7212 */ /* 0x000fce00078efcff */
[----:B------:R-:W-:Y:S05]  /*1720*/  @!P0 BRA `(.L_x_12) ;  /* 0x00000000007c8947 */ /* 0x000fea0003800000 */
[C---:B------:R-:W-:Y:S01]  /*1730*/  IADD3 R23, PT, PT, -R7.reuse, RZ, RZ ;  /* 0x000000ff07177210 */ /* 0x040fe20007ffe1ff */
[----:B------:R-:W-:Y:S01]  /*1740*/  IMAD.MOV.U32 R22, RZ, RZ, RZ ;  /* 0x000000ffff167224 */ /* 0x000fe200078e00ff */
[----:B------:R-:W-:Y:S01]  /*1750*/  DMUL.RP R26, R30, R26 ;  /* 0x0000001a1e1a7228 */ /* 0x000fe20000008000 */
[----:B------:R-:W-:-:S04]  /*1760*/  IADD3 R7, PT, PT, -R7, -0x43300000, RZ ;  /* 0xbcd0000007077810 */ /* 0x000fc80007ffe1ff */
[----:B------:R-:W-:-:S05]  /*1770*/  DFMA R22, R34, -R22, R30 ;  /* 0x800000162216722b */ /* 0x000fca000000001e */
[----:B------:R-:W-:-:S05]  /*1780*/  LOP3.LUT R25, R27, R25, RZ, 0x3c, !PT ;  /* 0x000000191b197212 */ /* 0x000fca00078e3cff */
[----:B------:R-:W-:-:S04]  /*1790*/  FSETP.NEU.AND P0, PT, |R23|, R7, PT ;  /* 0x000000071700720b */ /* 0x000fc80003f0d200 */
[----:B------:R-:W-:Y:S02]  /*17a0*/  FSEL R34, R26, R34, !P0 ;  /* 0x000000221a227208 */ /* 0x000fe40004000000 */
[----:B------:R-:W-:Y:S01]  /*17b0*/  FSEL R35, R25, R35, !P0 ;  /* 0x0000002319237208 */ /* 0x000fe20004000000 */
[----:B------:R-:W-:Y:S06]  /*17c0*/  BRA `(.L_x_12) ;  /* 0x0000000000547947 */ /* 0x000fec0003800000 */
.L_x_11:
[----:B------:R-:W-:-:S14]  /*17d0*/  DSETP.NAN.AND P0, PT, R22, R22, PT ;  /* 0x000000161600722a */ /* 0x000fdc0003f08000 */
[----:B------:R-:W-:Y:S05]  /*17e0*/  @P0 BRA `(.L_x_13) ;  /* 0x0000000000440947 */ /* 0x000fea0003800000 */
[----:B------:R-:W-:-:S14]  /*17f0*/  DSETP.NAN.AND P0, PT, R24, R24, PT ;  /* 0x000000181800722a */ /* 0x000fdc0003f08000 */
[----:B------:R-:W-:Y:S05]  /*1800*/  @P0 BRA `(.L_x_14) ;  /* 0x0000000000300947 */ /* 0x000fea0003800000 */
[----:B------:R-:W-:Y:S01]  /*1810*/  ISETP.NE.AND P0, PT, R32, R33, PT ;  /* 0x000000212000720c */ /* 0x000fe20003f05270 */
[----:B------:R-:W-:Y:S01]  /*1820*/  IMAD.MOV.U32 R34, RZ, RZ, 0x0 ;  /* 0x00000000ff227424 */ /* 0x000fe200078e00ff */
[----:B------:R-:W-:-:S11]  /*1830*/  MOV R35, 0xfff80000 ;  /* 0xfff8000000237802 */ /* 0x000fd60000000f00 */
[----:B------:R-:W-:Y:S05]  /*1840*/  @!P0 BRA `(.L_x_12) ;  /* 0x0000000000348947 */ /* 0x000fea0003800000 */
[----:B------:R-:W-:Y:S02]  /*1850*/  ISETP.NE.AND P0, PT, R32, 0x7ff00000, PT ;  /* 0x7ff000002000780c */ /* 0x000fe40003f05270 */
[----:B------:R-:W-:Y:S02]  /*1860*/  LOP3.LUT R35, R23, 0x80000000, R25, 0x48, !PT ;  /* 0x8000000017237812 */ /* 0x000fe400078e4819 */
[----:B------:R-:W-:-:S13]  /*1870*/  ISETP.EQ.OR P0, PT, R33, RZ, !P0 ;  /* 0x000000ff2100720c */ /* 0x000fda0004702670 */
[----:B------:R-:W-:Y:S01]  /*1880*/  @P0 LOP3.LUT R7, R35, 0x7ff00000, RZ, 0xfc, !PT ;  /* 0x7ff0000023070812 */ /* 0x000fe200078efcff */
[----:B------:R-:W-:Y:S02]  /*1890*/  @!P0 IMAD.MOV.U32 R34, RZ, RZ, RZ ;  /* 0x000000ffff228224 */ /* 0x000fe400078e00ff */
[----:B------:R-:W-:Y:S01]  /*18a0*/  @P0 IMAD.MOV.U32 R34, RZ, RZ, RZ ;  /* 0x000000ffff220224 */ /* 0x000fe200078e00ff */
[----:B------:R-:W-:Y:S01]  /*18b0*/  @P0 MOV R35, R7 ;  /* 0x0000000700230202 */ /* 0x000fe20000000f00 */
[----:B------:R-:W-:Y:S06]  /*18c0*/  BRA `(.L_x_12) ;  /* 0x0000000000147947 */ /* 0x000fec0003800000 */
.L_x_14:
[----:B------:R-:W-:Y:S01]  /*18d0*/  LOP3.LUT R35, R25, 0x80000, RZ, 0xfc, !PT ;  /* 0x0008000019237812 */ /* 0x000fe200078efcff */
[----:B------:R-:W-:Y:S01]  /*18e0*/  IMAD.MOV.U32 R34, RZ, RZ, R24 ;  /* 0x000000ffff227224 */ /* 0x000fe200078e0018 */
[----:B------:R-:W-:Y:S06]  /*18f0*/  BRA `(.L_x_12) ;  /* 0x0000000000087947 */ /* 0x000fec0003800000 */
.L_x_13:
[----:B------:R-:W-:Y:S01]  /*1900*/  LOP3.LUT R35, R23, 0x80000, RZ, 0xfc, !PT ;  /* 0x0008000017237812 */ /* 0x000fe200078efcff */
[----:B------:R-:W-:-:S07]  /*1910*/  IMAD.MOV.U32 R34, RZ, RZ, R22 ;  /* 0x000000ffff227224 */ /* 0x000fce00078e0016 */
.L_x_12:
[----:B------:R-:W-:Y:S05]  /*1920*/  BSYNC.RECONVERGENT B2 ;  /* 0x0000000000027941 */ /* 0x000fea0003800200 */
.L_x_10:
[----:B------:R-:W-:Y:S01]  /*1930*/  MOV R22, R20 ;  /* 0x0000001400167202 */ /* 0x000fe20000000f00 */
[----:B------:R-:W-:-:S04]  /*1940*/  IMAD.MOV.U32 R23, RZ, RZ, 0x0 ;  /* 0x00000000ff177424 */ /* 0x000fc800078e00ff */
[----:B------:R-:W-:Y:S05]  /*1950*/  RET.REL.NODEC R22 `(_Z6kernelii) ;  /* 0xffffffe416a87950 */ /* 0x000fea0003c3ffff */
.L_x_15:
[----:B------:R-:W-:-:S00]  /*1960*/  BRA `(.L_x_15) ;  /* 0xfffffffc00fc7947 */ /* 0x000fc0000383ffff */
[----:B------:R-:W-:-:S00]  /*1970*/  NOP ;  /* 0x0000000000007918 */ /* 0x000fc00000000000 */
        /* <DEDUP_REMOVED lines=8> */
.L_x_16:


//--------------------- .nv.global.init           --------------------------
	.section	.nv.global.init,"aw",@progbits
	.align	4
.nv.global.init:
	.type		mrg32k3aM1SubSeq,@object
	.size		mrg32k3aM1SubSeq,(mrg32k3aM2SubSeq - mrg32k3aM1SubSeq)
mrg32k3aM1SubSeq:
        /*0000*/ 	.byte	0x0b, 0xcc, 0xee, 0x04, 0x73, 0x29, 0x8b, 0x6f, 0xf6, 0x53, 0x03, 0xf6, 0x23, 0xf6, 0xea, 0xda
        /* <DEDUP_REMOVED lines=125> */
	.type		mrg32k3aM2SubSeq,@object
	.size		mrg32k3aM2SubSeq,(mrg32k3aM1 - mrg32k3aM2SubSeq)
mrg32k3aM2SubSeq:
        /* <DEDUP_REMOVED lines=126> */
	.type		mrg32k3aM1,@object
	.size		mrg32k3aM1,(mrg32k3aM1Seq - mrg32k3aM1)
mrg32k3aM1:
        /* <DEDUP_REMOVED lines=144> */
	.type		mrg32k3aM1Seq,@object
	.size		mrg32k3aM1Seq,(mrg32k3aM2 - mrg32k3aM1Seq)
mrg32k3aM1Seq:
        /* <DEDUP_REMOVED lines=144> */
	.type		mrg32k3aM2,@object
	.size		mrg32k3aM2,(mrg32k3aM2Seq - mrg32k3aM2)
mrg32k3aM2:
        /* <DEDUP_REMOVED lines=144> */
	.type		mrg32k3aM2Seq,@object
	.size		mrg32k3aM2Seq,(precalc_xorwow_matrix - mrg32k3aM2Seq)
mrg32k3aM2Seq:
        /* <DEDUP_REMOVED lines=144> */
	.type		precalc_xorwow_matrix,@object
	.size		precalc_xorwow_matrix,(precalc_xorwow_offset_matrix - precalc_xorwow_matrix)
precalc_xorwow_matrix:
        /* <DEDUP_REMOVED lines=6400> */
	.type		precalc_xorwow_offset_matrix,@object
	.size		precalc_xorwow_offset_matrix,(.L_1 - precalc_xorwow_offset_matrix)
precalc_xorwow_offset_matrix:
        /* <DEDUP_REMOVED lines=6400> */
.L_1:


//--------------------- .nv.shared._Z6kernelii    --------------------------
	.section	.nv.shared._Z6kernelii,"aw",@nobits
	.sectionflags	@""
	.align	8
.nv.shared._Z6kernelii:
	.zero		1048


//--------------------- .nv.shared.reserved.0     --------------------------
	.section	.nv.shared.reserved.0,"aw",@nobits
	.weak		__nv_reservedSMEM_offset_0_alias
	.size		__nv_reservedSMEM_offset_0_alias, 0, 64
	.other		__nv_reservedSMEM_offset_0_alias,@"STO_CUDA_RESERVED_SHARED STV_DEFAULT"
__nv_reservedSMEM_offset_0_alias:
	.zero		0
	.zero		64


//--------------------- .nv.global                --------------------------
	.section	.nv.global,"aw",@nobits
	.align	8
.nv.global:
	.type		d_input_actor_id,@object
	.size		d_input_actor_id,(d_Car_max_velocity - d_input_actor_id)
d_input_actor_id:
	.zero		8
	.type		d_Car_max_velocity,@object
	.size		d_Car_max_velocity,(d_Array_Street_size - d_Car_max_velocity)
d_Car_max_velocity:
	.zero		8
	.type		d_Array_Street_size,@object
	.size		d_Array_Street_size,(d_Array_Street_arrays - d_Array_Street_size)
d_Array_Street_size:
	.zero		8
	.type		d_Array_Street_arrays,@object
	.size		d_Array_Street_arrays,(d_Actor_progress - d_Array_Street_arrays)
d_Array_Street_arrays:
	.zero		8
	.type		d_Actor_progress,@object
	.size		d_Actor_progress,(d_Street_max_velocity - d_Actor_progress)
d_Actor_progress:
	.zero		8
	.type		d_Street_max_velocity,@object
	.size		d_Street_max_velocity,(d_jobs - d_Street_max_velocity)
d_Street_max_velocity:
	.zero		8
	.type		d_jobs,@object
	.size		d_jobs,(d_Street_length - d_jobs)
d_jobs:
	.zero		8
	.type		d_Street_length,@object
	.size		d_Street_length,(d_Array_Street_offset - d_Street_length)
d_Street_length:
	.zero		8
	.type		d_Array_Street_offset,@object
	.size		d_Array_Street_offset,(d_input_actor_tag - d_Array_Street_offset)
d_Array_Street_offset:
	.zero		8
	.type		d_input_actor_tag,@object
	.size		d_input_actor_tag,(d_Actor_street - d_input_actor_tag)
d_input_actor_tag:
	.zero		8
	.type		d_Actor_street,@object
	.size		d_Actor_street,(d_Street_neighbors - d_Actor_street)
d_Actor_street:
	.zero		8
	.type		d_Street_neighbors,@object
	.size		d_Street_neighbors,(.L_14 - d_Street_neighbors)
d_Street_neighbors:
	.zero		8
.L_14:


//--------------------- .nv.constant0._Z6kernelii --------------------------
	.section	.nv.constant0._Z6kernelii,"a",@progbits
	.sectionflags	@""
	.align	4
.nv.constant0._Z6kernelii:
	.zero		904


//--------------------- SYMBOLS --------------------------

	.type		.nv.reservedSmem.offset0,@object
	.size		.nv.reservedSmem.offset0,0x4
	.type		.nv.reservedSmem.cap,@object
	.size		.nv.reservedSmem.cap,0x4
